	.headerflags	@"EF_CUDA_TEXMODE_UNIFIED EF_CUDA_64BIT_ADDRESS EF_CUDA_SM86 EF_CUDA_VIRTUAL_SM(EF_CUDA_SM86)"
	.elftype	@"ET_EXEC"


//--------------------- .nv.info                  --------------------------
	.section	.nv.info,"",@"SHT_CUDA_INFO"
	.align	4


	//----- nvinfo : EIATTR_REGCOUNT
	.align		4
        /*0000*/ 	.byte	0x04, 0x2f
        /*0002*/ 	.short	(.L_2 - .L_1)
	.align		4
.L_1:
        /*0004*/ 	.word	index@(triton_red_fused__to_copy_add_amax_amin_clamp_mul_native_layer_norm_reciprocal_12)
        /*0008*/ 	.word	0x0000005c


	//----- nvinfo : EIATTR_MIN_STACK_SIZE
	.align		4
.L_2:
        /*000c*/ 	.byte	0x04, 0x12
        /*000e*/ 	.short	(.L_4 - .L_3)
	.align		4
.L_3:
        /*0010*/ 	.word	index@(triton_red_fused__to_copy_add_amax_amin_clamp_mul_native_layer_norm_reciprocal_12)
        /*0014*/ 	.word	0x00000000


	//----- nvinfo : EIATTR_FRAME_SIZE
	.align		4
.L_4:
        /*0018*/ 	.byte	0x04, 0x11
        /*001a*/ 	.short	(.L_6 - .L_5)
	.align		4
.L_5:
        /*001c*/ 	.word	index@(triton_red_fused__to_copy_add_amax_amin_clamp_mul_native_layer_norm_reciprocal_12)
        /*0020*/ 	.word	0x00000000


	//----- nvinfo : EIATTR_MIN_STACK_SIZE
	.align		4
.L_6:
        /*0024*/ 	.byte	0x04, 0x12
        /*0026*/ 	.short	(.L_8 - .L_7)
	.align		4
.L_7:
        /*0028*/ 	.word	index@(triton_red_fused__to_copy_add_amax_amin_clamp_mul_native_layer_norm_reciprocal_12)
        /*002c*/ 	.word	0x00000000
.L_8:


//--------------------- .nv.info.triton_red_fused__to_copy_add_amax_amin_clamp_mul_native_layer_norm_reciprocal_12 --------------------------
	.section	.nv.info.triton_red_fused__to_copy_add_amax_amin_clamp_mul_native_layer_norm_reciprocal_12,"",@"SHT_CUDA_INFO"
	.sectionflags	@""
	.align	4


	//----- nvinfo : EIATTR_CUDA_API_VERSION
	.align		4
        /*0000*/ 	.byte	0x04, 0x37
        /*0002*/ 	.short	(.L_10 - .L_9)
.L_9:
        /*0004*/ 	.word	0x0000007c


	//----- nvinfo : EIATTR_SW2861232_WAR
	.align		4
.L_10:
        /*0008*/ 	.byte	0x01, 0x35
	.zero		2


	//----- nvinfo : EIATTR_PARAM_CBANK
	.align		4
        /*000c*/ 	.byte	0x04, 0x0a
        /*000e*/ 	.short	(.L_12 - .L_11)
	.align		4
.L_11:
        /*0010*/ 	.word	index@(.nv.constant0.triton_red_fused__to_copy_add_amax_amin_clamp_mul_native_layer_norm_reciprocal_12)
        /*0014*/ 	.short	0x0160
        /*0016*/ 	.short	0x0078


	//----- nvinfo : EIATTR_CBANK_PARAM_SIZE
	.align		4
.L_12:
        /*0018*/ 	.byte	0x03, 0x19
        /*001a*/ 	.short	0x0078


	//----- nvinfo : EIATTR_KPARAM_INFO
	.align		4
        /*001c*/ 	.byte	0x04, 0x17
        /*001e*/ 	.short	(.L_14 - .L_13)
.L_13:
        /*0020*/ 	.word	0x00000000
        /*0024*/ 	.short	0x000f
        /*0026*/ 	.short	0x0070
        /*0028*/ 	.byte	0x00, 0xf4, 0x21, 0x00


	//----- nvinfo : EIATTR_KPARAM_INFO
	.align		4
.L_14:
        /*002c*/ 	.byte	0x04, 0x17
        /*002e*/ 	.short	(.L_16 - .L_15)
.L_15:
        /*0030*/ 	.word	0x00000000
        /*0034*/ 	.short	0x000e
        /*0036*/ 	.short	0x006c
        /*0038*/ 	.byte	0x00, 0xf0, 0x11, 0x00


	//----- nvinfo : EIATTR_KPARAM_INFO
	.align		4
.L_16:
        /*003c*/ 	.byte	0x04, 0x17
        /*003e*/ 	.short	(.L_18 - .L_17)
.L_17:
        /*0040*/ 	.word	0x00000000
        /*0044*/ 	.short	0x000d
        /*0046*/ 	.short	0x0068
        /*0048*/ 	.byte	0x00, 0xf0, 0x11, 0x00


	//----- nvinfo : EIATTR_KPARAM_INFO
	.align		4
.L_18:
        /*004c*/ 	.byte	0x04, 0x17
        /*004e*/ 	.short	(.L_20 - .L_19)
.L_19:
        /*0050*/ 	.word	0x00000000
        /*0054*/ 	.short	0x000c
        /*0056*/ 	.short	0x0060
        /*0058*/ 	.byte	0x00, 0xf4, 0x21, 0x00


	//----- nvinfo : EIATTR_KPARAM_INFO
	.align		4
.L_20:
        /*005c*/ 	.byte	0x04, 0x17
        /*005e*/ 	.short	(.L_22 - .L_21)
.L_21:
        /*0060*/ 	.word	0x00000000
        /*0064*/ 	.short	0x000b
        /*0066*/ 	.short	0x0058
        /*0068*/ 	.byte	0x00, 0xf4, 0x21, 0x00


	//----- nvinfo : EIATTR_KPARAM_INFO
	.align		4
.L_22:
        /*006c*/ 	.byte	0x04, 0x17
        /*006e*/ 	.short	(.L_24 - .L_23)
.L_23:
        /*0070*/ 	.word	0x00000000
        /*0074*/ 	.short	0x000a
        /*0076*/ 	.short	0x0050
        /*0078*/ 	.byte	0x00, 0xf4, 0x21, 0x00


	//----- nvinfo : EIATTR_KPARAM_INFO
	.align		4
.L_24:
        /*007c*/ 	.byte	0x04, 0x17
        /*007e*/ 	.short	(.L_26 - .L_25)
.L_25:
        /*0080*/ 	.word	0x00000000
        /*0084*/ 	.short	0x0009
        /*0086*/ 	.short	0x0048
        /*0088*/ 	.byte	0x00, 0xf4, 0x21, 0x00


	//----- nvinfo : EIATTR_KPARAM_INFO
	.align		4
.L_26:
        /*008c*/ 	.byte	0x04, 0x17
        /*008e*/ 	.short	(.L_28 - .L_27)
.L_27:
        /*0090*/ 	.word	0x00000000
        /*0094*/ 	.short	0x0008
        /*0096*/ 	.short	0x0040
        /*0098*/ 	.byte	0x00, 0xf4, 0x21, 0x00


	//----- nvinfo : EIATTR_KPARAM_INFO
	.align		4
.L_28:
        /*009c*/ 	.byte	0x04, 0x17
        /*009e*/ 	.short	(.L_30 - .L_29)
.L_29:
        /*00a0*/ 	.word	0x00000000
        /*00a4*/ 	.short	0x0007
        /*00a6*/ 	.short	0x0038
        /*00a8*/ 	.byte	0x00, 0xf4, 0x21, 0x00


	//----- nvinfo : EIATTR_KPARAM_INFO
	.align		4
.L_30:
        /*00ac*/ 	.byte	0x04, 0x17
        /*00ae*/ 	.short	(.L_32 - .L_31)
.L_31:
        /*00b0*/ 	.word	0x00000000
        /*00b4*/ 	.short	0x0006
        /*00b6*/ 	.short	0x0030
        /*00b8*/ 	.byte	0x00, 0xf4, 0x21, 0x00


	//----- nvinfo : EIATTR_KPARAM_INFO
	.align		4
.L_32:
        /*00bc*/ 	.byte	0x04, 0x17
        /*00be*/ 	.short	(.L_34 - .L_33)
.L_33:
        /*00c0*/ 	.word	0x00000000
        /*00c4*/ 	.short	0x0005
        /*00c6*/ 	.short	0x0028
        /*00c8*/ 	.byte	0x00, 0xf4, 0x21, 0x00


	//----- nvinfo : EIATTR_KPARAM_INFO
	.align		4
.L_34:
        /*00cc*/ 	.byte	0x04, 0x17
        /*00ce*/ 	.short	(.L_36 - .L_35)
.L_35:
        /*00d0*/ 	.word	0x00000000
        /*00d4*/ 	.short	0x0004
        /*00d6*/ 	.short	0x0020
        /*00d8*/ 	.byte	0x00, 0xf4, 0x21, 0x00


	//----- nvinfo : EIATTR_KPARAM_INFO
	.align		4
.L_36:
        /*00dc*/ 	.byte	0x04, 0x17
        /*00de*/ 	.short	(.L_38 - .L_37)
.L_37:
        /*00e0*/ 	.word	0x00000000
        /*00e4*/ 	.short	0x0003
        /*00e6*/ 	.short	0x0018
        /*00e8*/ 	.byte	0x00, 0xf4, 0x21, 0x00


	//----- nvinfo : EIATTR_KPARAM_INFO
	.align		4
.L_38:
        /*00ec*/ 	.byte	0x04, 0x17
        /*00ee*/ 	.short	(.L_40 - .L_39)
.L_39:
        /*00f0*/ 	.word	0x00000000
        /*00f4*/ 	.short	0x0002
        /*00f6*/ 	.short	0x0010
        /*00f8*/ 	.byte	0x00, 0xf4, 0x21, 0x00


	//----- nvinfo : EIATTR_KPARAM_INFO
	.align		4
.L_40:
        /*00fc*/ 	.byte	0x04, 0x17
        /*00fe*/ 	.short	(.L_42 - .L_41)
.L_41:
        /*0100*/ 	.word	0x00000000
        /*0104*/ 	.short	0x0001
        /*0106*/ 	.short	0x0008
        /*0108*/ 	.byte	0x00, 0xf4, 0x21, 0x00


	//----- nvinfo : EIATTR_KPARAM_INFO
	.align		4
.L_42:
        /*010c*/ 	.byte	0x04, 0x17
        /*010e*/ 	.short	(.L_44 - .L_43)
.L_43:
        /*0110*/ 	.word	0x00000000
        /*0114*/ 	.short	0x0000
        /*0116*/ 	.short	0x0000
        /*0118*/ 	.byte	0x00, 0xf4, 0x21, 0x00


	//----- nvinfo : EIATTR_MAXREG_COUNT
	.align		4
.L_44:
        /*011c*/ 	.byte	0x03, 0x1b
        /*011e*/ 	.short	0x0080


	//----- nvinfo : EIATTR_COOP_GROUP_MASK_REGIDS
	.align		4
        /*0120*/ 	.byte	0x04, 0x29
        /*0122*/ 	.short	(.L_46 - .L_45)


	//   ....[0]....
.L_45:
        /*0124*/ 	.word	0xffffffff


	//   ....[1]....
        /*0128*/ 	.word	0xffffffff


	//   ....[2]....
        /*012c*/ 	.word	0xffffffff


	//   ....[3]....
        /*0130*/ 	.word	0xffffffff


	//   ....[4]....
        /*0134*/ 	.word	0xffffffff


	//   ....[5]....
        /*0138*/ 	.word	0xffffffff


	//   ....[6]....
        /*013c*/ 	.word	0xffffffff


	//   ....[7]....
        /*0140*/ 	.word	0xffffffff


	//   ....[8]....
        /*0144*/ 	.word	0xffffffff


	//   ....[9]....
        /*0148*/ 	.word	0xffffffff


	//   ....[10]....
        /*014c*/ 	.word	0xffffffff


	//   ....[11]....
        /*0150*/ 	.word	0xffffffff


	//   ....[12]....
        /*0154*/ 	.word	0xffffffff


	//   ....[13]....
        /*0158*/ 	.word	0xffffffff


	//   ....[14]....
        /*015c*/ 	.word	0xffffffff


	//----- nvinfo : EIATTR_COOP_GROUP_INSTR_OFFSETS
	.align		4
.L_46:
        /*0160*/ 	.byte	0x04, 0x28
        /*0162*/ 	.short	(.L_48 - .L_47)


	//   ....[0]....
.L_47:
        /*0164*/ 	.word	0x00001bb0


	//   ....[1]....
        /*0168*/ 	.word	0x00001e70


	//   ....[2]....
        /*016c*/ 	.word	0x00001f00


	//   ....[3]....
        /*0170*/ 	.word	0x00001f80


	//   ....[4]....
        /*0174*/ 	.word	0x00002040


	//   ....[5]....
        /*0178*/ 	.word	0x00002110


	//   ....[6]....
        /*017c*/ 	.word	0x00002180


	//   ....[7]....
        /*0180*/ 	.word	0x000022c0


	//   ....[8]....
        /*0184*/ 	.word	0x00002310


	//   ....[9]....
        /*0188*/ 	.word	0x00003240


	//   ....[10]....
        /*018c*/ 	.word	0x00003280


	//   ....[11]....
        /*0190*/ 	.word	0x000032b0


	//   ....[12]....
        /*0194*/ 	.word	0x000032f0


	//   ....[13]....
        /*0198*/ 	.word	0x00003340


	//   ....[14]....
        /*019c*/ 	.word	0x00003370


	//----- nvinfo : EIATTR_EXIT_INSTR_OFFSETS
	.align		4
.L_48:
        /*01a0*/ 	.byte	0x04, 0x1c
        /*01a2*/ 	.short	(.L_50 - .L_49)


	//   ....[0]....
.L_49:
        /*01a4*/ 	.word	0x00003d30


	//----- nvinfo : EIATTR_REQNTID
	.align		4
.L_50:
        /*01a8*/ 	.byte	0x04, 0x10
        /*01aa*/ 	.short	(.L_52 - .L_51)
.L_51:
        /*01ac*/ 	.word	0x00000200
        /*01b0*/ 	.word	0x00000001
        /*01b4*/ 	.word	0x00000001
.L_52:


//--------------------- .nv.callgraph             --------------------------
	.section	.nv.callgraph,"",@"SHT_CUDA_CALLGRAPH"
	.align	4
	.sectionentsize	8
	.align		4
        /*0000*/ 	.word	0x00000000
	.align		4
        /*0004*/ 	.word	0xffffffff
	.align		4
        /*0008*/ 	.word	0x00000000
	.align		4
        /*000c*/ 	.word	0xfffffffe
	.align		4
        /*0010*/ 	.word	0x00000000
	.align		4
        /*0014*/ 	.word	0xfffffffd
	.align		4
        /*0018*/ 	.word	0x00000000
	.align		4
        /*001c*/ 	.word	0xfffffffc


//--------------------- .nv.rel.action            --------------------------
	.section	.nv.rel.action,"",@"SHT_CUDA_RELOCINFO"
	.align	8
	.sectionentsize	8
        /*0000*/ 	.byte	0x73, 0x00, 0x00, 0x00, 0x00, 0x00, 0x00, 0x00, 0x00, 0x00, 0x00, 0x11, 0x25, 0x00, 0x05, 0x36


//--------------------- .nv.constant4             --------------------------
	.section	.nv.constant4,"a",@progbits
	.align	8
	.align		8
.nv.constant4:
        /*0000*/ 	.dword	_$_str


//--------------------- .nv.constant0.triton_red_fused__to_copy_add_amax_amin_clamp_mul_native_layer_norm_reciprocal_12 --------------------------
	.section	.nv.constant0.triton_red_fused__to_copy_add_amax_amin_clamp_mul_native_layer_norm_reciprocal_12,"a",@progbits
	.sectionflags	@""
	.align	4
.nv.constant0.triton_red_fused__to_copy_add_amax_amin_clamp_mul_native_layer_norm_reciprocal_12:
	.zero		472


//--------------------- .text.triton_red_fused__to_copy_add_amax_amin_clamp_mul_native_layer_norm_reciprocal_12 --------------------------
	.section	.text.triton_red_fused__to_copy_add_amax_amin_clamp_mul_native_layer_norm_reciprocal_12,"ax",@progbits
	.sectionflags	@"SHF_BARRIERS=1"
	.sectioninfo	@"SHI_REGISTERS=92"
	.align	128
        .global         triton_red_fused__to_copy_add_amax_amin_clamp_mul_native_layer_norm_reciprocal_12
        .type           triton_red_fused__to_copy_add_amax_amin_clamp_mul_native_layer_norm_reciprocal_12,@function
        .size           triton_red_fused__to_copy_add_amax_amin_clamp_mul_native_layer_norm_reciprocal_12,(.L_x_6 - triton_red_fused__to_copy_add_amax_amin_clamp_mul_native_layer_norm_reciprocal_12)
        .other          triton_red_fused__to_copy_add_amax_amin_clamp_mul_native_layer_norm_reciprocal_12,@"STO_CUDA_ENTRY STV_DEFAULT"
triton_red_fused__to_copy_add_amax_amin_clamp_mul_native_layer_norm_reciprocal_12:
.text.triton_red_fused__to_copy_add_amax_amin_clamp_mul_native_layer_norm_reciprocal_12:
[----:B------:R-:W-:Y:S02]  /*0000*/  IMAD.MOV.U32 R1, RZ, RZ, c[0x0][0x28] ;  /* 0x00000a00ff017624 */ /* 0x000fe400078e00ff */
[----:B------:R-:W0:Y:S01]  /*0010*/  S2R R44, SR_TID.X ;  /* 0x00000000002c7919 */ /* 0x000e220000002100 */
[----:B------:R-:W-:Y:S01]  /*0020*/  IMAD.MOV.U32 R5, RZ, RZ, 0x2 ;  /* 0x00000002ff057424 */ /* 0x000fe200078e00ff */
[----:B------:R-:W-:Y:S01]  /*0030*/  PRMT R0, RZ, 0x7610, R0 ;  /* 0x00007610ff007816 */ /* 0x000fe20000000000 */
[----:B------:R-:W-:Y:S01]  /*0040*/  ULDC.64 UR4, c[0x0][0x118] ;  /* 0x0000460000047ab9 */ /* 0x000fe20000000a00 */
[----:B------:R-:W1:Y:S01]  /*0050*/  S2R R8, SR_CTAID.X ;  /* 0x0000000000087919 */ /* 0x000e620000002500 */
[----:B0-----:R-:W-:Y:S01]  /*0060*/  SHF.R.U32.HI R43, RZ, 0x3, R44 ;  /* 0x00000003ff2b7819 */ /* 0x001fe2000001162c */
[----:B-1----:R-:W-:-:S03]  /*0070*/  IMAD.SHL.U32 R45, R8, 0x40, RZ ;  /* 0x00000040082d7824 */ /* 0x002fc600078e00ff */
[----:B------:R-:W-:-:S04]  /*0080*/  SGXT.U32 R43, R43, 0x6 ;  /* 0x000000062b2b781a */ /* 0x000fc80000000000 */
[----:B------:R-:W-:-:S04]  /*0090*/  LOP3.LUT R4, R43, R45, RZ, 0xfc, !PT ;  /* 0x0000002d2b047212 */ /* 0x000fc800078efcff */
[C---:B------:R-:W-:Y:S01]  /*00a0*/  ISETP.GE.AND P1, PT, R4.reuse, 0x200, PT ;  /* 0x000002000400780c */ /* 0x040fe20003f26270 */
[----:B------:R-:W-:Y:S01]  /*00b0*/  IMAD.WIDE R2, R4, R5, c[0x0][0x180] ;  /* 0x0000600004027625 */ /* 0x000fe200078e0205 */
[----:B------:R-:W-:-:S03]  /*00c0*/  PRMT R6, RZ, 0x7610, R6 ;  /* 0x00007610ff067816 */ /* 0x000fc60000000006 */
[----:B------:R-:W-:-:S08]  /*00d0*/  IMAD.WIDE R4, R4, R5, c[0x0][0x188] ;  /* 0x0000620004047625 */ /* 0x000fd000078e0205 */
[----:B------:R-:W2:Y:S04]  /*00e0*/  @!P1 LDG.E.EL.U16 R0, [R2.64] ;  /* 0x0000000402009981 */ /* 0x000ea8000c2e1500 */
[----:B------:R0:W3:Y:S01]  /*00f0*/  @!P1 LDG.E.EL.U16 R6, [R4.64] ;  /* 0x0000000404069981 */ /* 0x0000e2000c2e1500 */
[C---:B------:R-:W-:Y:S01]  /*0100*/  LOP3.LUT R36, R44.reuse, 0x7, RZ, 0xc0, !PT ;  /* 0x000000072c247812 */ /* 0x040fe200078ec0ff */
[----:B------:R-:W-:Y:S01]  /*0110*/  IMAD.MOV.U32 R37, RZ, RZ, 0x10 ;  /* 0x00000010ff257424 */ /* 0x000fe200078e00ff */
[----:B------:R-:W-:Y:S01]  /*0120*/  CS2R R66, SRZ ;  /* 0x0000000000427805 */ /* 0x000fe2000001ff00 */
[----:B------:R-:W-:Y:S01]  /*0130*/  IMAD.SHL.U32 R42, R44, 0x8, RZ ;  /* 0x000000082c2a7824 */ /* 0x000fe200078e00ff */
[----:B------:R-:W-:Y:S01]  /*0140*/  CS2R R64, SRZ ;  /* 0x0000000000407805 */ /* 0x000fe2000001ff00 */
[-C--:B------:R-:W-:Y:S01]  /*0150*/  IMAD.WIDE.U32 R46, R36, R37.reuse, c[0x0][0x198] ;  /* 0x00006600242e7625 */ /* 0x080fe200078e0025 */
[----:B------:R-:W-:Y:S01]  /*0160*/  CS2R R62, SRZ ;  /* 0x00000000003e7805 */ /* 0x000fe2000001ff00 */
[----:B------:R-:W-:Y:S01]  /*0170*/  CS2R R60, SRZ ;  /* 0x00000000003c7805 */ /* 0x000fe2000001ff00 */
[----:B------:R-:W-:Y:S01]  /*0180*/  LOP3.LUT R42, R42, 0x38, RZ, 0xc0, !PT ;  /* 0x000000382a2a7812 */ /* 0x000fe200078ec0ff */
[----:B------:R-:W-:Y:S01]  /*0190*/  IMAD.WIDE.U32 R48, R36, R37, c[0x0][0x190] ;  /* 0x0000640024307625 */ /* 0x000fe200078e0025 */
[----:B------:R-:W-:Y:S01]  /*01a0*/  CS2R R58, SRZ ;  /* 0x00000000003a7805 */ /* 0x000fe2000001ff00 */
[----:B------:R-:W-:Y:S01]  /*01b0*/  CS2R R56, SRZ ;  /* 0x0000000000387805 */ /* 0x000fe2000001ff00 */
[----:B------:R-:W-:Y:S01]  /*01c0*/  CS2R R54, SRZ ;  /* 0x0000000000367805 */ /* 0x000fe2000001ff00 */
[----:B0-----:R-:W-:Y:S01]  /*01d0*/  IMAD R5, R8, 0x40, R43 ;  /* 0x0000004008057824 */ /* 0x001fe200078e022b */
[----:B------:R-:W-:Y:S01]  /*01e0*/  CS2R R52, SRZ ;  /* 0x0000000000347805 */ /* 0x000fe2000001ff00 */
[----:B------:R-:W-:Y:S01]  /*01f0*/  IMAD.MOV.U32 R69, RZ, RZ, -0x40 ;  /* 0xffffffc0ff457424 */ /* 0x000fe200078e00ff */
[----:B------:R-:W-:Y:S01]  /*0200*/  CS2R R50, SRZ ;  /* 0x0000000000327805 */ /* 0x000fe2000001ff00 */
[----:B------:R-:W-:Y:S01]  /*0210*/  IMAD.MOV.U32 R77, RZ, RZ, -0x1 ;  /* 0xffffffffff4d7424 */ /* 0x000fe200078e00ff */
[----:B------:R-:W-:Y:S01]  /*0220*/  CS2R R70, SRZ ;  /* 0x0000000000467805 */ /* 0x000fe2000001ff00 */
[----:B------:R-:W-:-:S02]  /*0230*/  IMAD.MOV.U32 R68, RZ, RZ, RZ ;  /* 0x000000ffff447224 */ /* 0x000fc400078e00ff */
[----:B------:R-:W-:Y:S02]  /*0240*/  IMAD.MOV.U32 R73, RZ, RZ, RZ ;  /* 0x000000ffff497224 */ /* 0x000fe400078e00ff */
[----:B------:R-:W-:Y:S02]  /*0250*/  IMAD.MOV.U32 R76, RZ, RZ, RZ ;  /* 0x000000ffff4c7224 */ /* 0x000fe400078e00ff */
[----:B------:R-:W-:Y:S02]  /*0260*/  IMAD.MOV.U32 R74, RZ, RZ, RZ ;  /* 0x000000ffff4a7224 */ /* 0x000fe400078e00ff */
[----:B--2---:R-:W-:-:S05]  /*0270*/  IMAD.U32 R7, R0, 0x10000, RZ ;  /* 0x0001000000077824 */ /* 0x004fca00078e00ff */
[----:B------:R-:W-:Y:S01]  /*0280*/  FSETP.GE.AND P0, PT, R7, RZ, PT ;  /* 0x000000ff0700720b */ /* 0x000fe20003f06000 */
[----:B---3--:R-:W-:-:S03]  /*0290*/  IMAD.U32 R7, R6, 0x10000, RZ ;  /* 0x0001000006077824 */ /* 0x008fc600078e00ff */
[----:B------:R-:W-:Y:S02]  /*02a0*/  SEL R0, R0, RZ, !P0 ;  /* 0x000000ff00007207 */ /* 0x000fe40004000000 */
[----:B------:R-:W-:-:S03]  /*02b0*/  FSETP.GTU.AND P0, PT, R7, RZ, PT ;  /* 0x000000ff0700720b */ /* 0x000fc60003f0c000 */
[----:B------:R-:W-:Y:S01]  /*02c0*/  IMAD.U32 R0, R0, 0x10000, RZ ;  /* 0x0001000000007824 */ /* 0x000fe200078e00ff */
[----:B------:R-:W-:-:S03]  /*02d0*/  SEL R6, R6, RZ, P0 ;  /* 0x000000ff06067207 */ /* 0x000fc60000000000 */
[----:B------:R-:W-:Y:S02]  /*02e0*/  FADD R0, RZ, -R0 ;  /* 0x80000000ff007221 */ /* 0x000fe40000000000 */
[----:B------:R-:W-:-:S03]  /*02f0*/  IMAD.U32 R3, R6, 0x10000, RZ ;  /* 0x0001000006037824 */ /* 0x000fc600078e00ff */
[C---:B------:R-:W-:Y:S02]  /*0300*/  FSETP.NAN.AND P2, PT, R0.reuse, R0, PT ;  /* 0x000000000000720b */ /* 0x040fe40003f48000 */
[----:B------:R-:W-:-:S11]  /*0310*/  FSETP.GT.AND P0, PT, R0, R3, PT ;  /* 0x000000030000720b */ /* 0x000fd60003f04000 */
[----:B------:R-:W-:Y:S02]  /*0320*/  @!P2 FSEL R0, R0, R3, P0 ;  /* 0x000000030000a208 */ /* 0x000fe40000000000 */
[----:B------:R-:W-:-:S03]  /*0330*/  MOV R3, 0x20 ;  /* 0x0000002000037802 */ /* 0x000fc60000000f00 */
[----:B------:R-:W-:Y:S01]  /*0340*/  FMUL R72, R0, 0.0078740157186985015869 ;  /* 0x3c01020400487820 */ /* 0x000fe20000400000 */
[----:B------:R-:W-:Y:S02]  /*0350*/  IMAD R0, R5, 0xc00, R42 ;  /* 0x00000c0005007824 */ /* 0x000fe400078e022a */
[----:B------:R-:W-:Y:S02]  /*0360*/  IMAD.WIDE.U32 R2, R36, R3, c[0x0][0x168] ;  /* 0x00005a0024027625 */ /* 0x000fe400078e0003 */
[----:B------:R-:W-:Y:S02]  /*0370*/  FSETP.GT.AND P0, PT, R72, 9.9999997473787516356e-06, PT ;  /* 0x3727c5ac4800780b */ /* 0x000fe40003f04000 */
[----:B------:R-:W-:Y:S01]  /*0380*/  IMAD.WIDE.U32 R36, R36, R37, c[0x0][0x170] ;  /* 0x00005c0024247625 */ /* 0x000fe200078e0025 */
[----:B------:R-:W-:Y:S02]  /*0390*/  IADD3 R38, P3, R2, 0x6010, RZ ;  /* 0x0000601002267810 */ /* 0x000fe40007f7e0ff */
[----:B------:R-:W-:-:S02]  /*03a0*/  FSETP.NAN.AND P2, PT, R72, R72, PT ;  /* 0x000000484800720b */ /* 0x000fc40003f48000 */
[----:B------:R-:W-:Y:S02]  /*03b0*/  IADD3 R78, P4, R36, 0x3000, RZ ;  /* 0x00003000244e7810 */ /* 0x000fe40007f9e0ff */
[----:B------:R-:W-:-:S03]  /*03c0*/  IADD3.X R39, RZ, R3, RZ, P3, !PT ;  /* 0x00000003ff277210 */ /* 0x000fc60001ffe4ff */
[----:B------:R-:W-:Y:S01]  /*03d0*/  IMAD.X R75, RZ, RZ, R37, P4 ;  /* 0x000000ffff4b7224 */ /* 0x000fe200020e0625 */
[----:B------:R-:W-:Y:S02]  /*03e0*/  @!P0 FSEL R72, R72, 9.9999997473787516356e-06, P2 ;  /* 0x3727c5ac48488808 */ /* 0x000fe40001000000 */
.L_x_2:
[----:B------:R-:W-:Y:S01]  /*03f0*/  IMAD.IADD R32, R0, 0x1, R69 ;  /* 0x0000000100207824 */ /* 0x000fe200078e0245 */
[----:B------:R-:W-:Y:S01]  /*0400*/  CS2R R4, SRZ ;  /* 0x0000000000047805 */ /* 0x000fe2000001ff00 */
[----:B------:R-:W-:Y:S01]  /*0410*/  IMAD.MOV.U32 R33, RZ, RZ, 0x4 ;  /* 0x00000004ff217424 */ /* 0x000fe200078e00ff */
[----:B------:R-:W-:Y:S01]  /*0420*/  CS2R R6, SRZ ;  /* 0x0000000000067805 */ /* 0x000fe2000001ff00 */
[----:B------:R-:W2:Y:S01]  /*0430*/  LDG.E.EL.128 R8, [R48.64] ;  /* 0x0000000430087981 */ /* 0x000ea2000c2e1d00 */
[----:B------:R-:W-:-:S03]  /*0440*/  IADD3 R82, R32, 0x40, RZ ;  /* 0x0000004020527810 */ /* 0x000fc60007ffe0ff */
[----:B------:R-:W3:Y:S02]  /*0450*/  LDG.E.EL.128 R12, [R46.64] ;  /* 0x000000042e0c7981 */ /* 0x000ee4000c2e1d00 */
[-C--:B------:R-:W-:Y:S01]  /*0460*/  IMAD.WIDE R20, R82, R33.reuse, c[0x0][0x178] ;  /* 0x00005e0052147625 */ /* 0x080fe200078e0221 */
[----:B------:R-:W-:Y:S01]  /*0470*/  CS2R R16, SRZ ;  /* 0x0000000000107805 */ /* 0x000fe2000001ff00 */
[----:B------:R-:W-:Y:S02]  /*0480*/  CS2R R18, SRZ ;  /* 0x0000000000127805 */ /* 0x000fe4000001ff00 */
[----:B------:R-:W-:Y:S01]  /*0490*/  IMAD.MOV.U32 R79, RZ, RZ, R75 ;  /* 0x000000ffff4f7224 */ /* 0x000fe200078e004b */
[----:B------:R0:W4:Y:S01]  /*04a0*/  @!P1 LDG.E.EF.128 R4, [R20.64] ;  /* 0x0000000414049981 */ /* 0x000122000c0e1d00 */
[----:B------:R-:W-:Y:S01]  /*04b0*/  IADD3 R32, R32, 0x44, RZ ;  /* 0x0000004420207810 */ /* 0x000fe20007ffe0ff */
[----:B------:R-:W-:Y:S01]  /*04c0*/  IMAD.MOV.U32 R81, RZ, RZ, 0x2 ;  /* 0x00000002ff517424 */ /* 0x000fe200078e00ff */
[----:B------:R-:W-:Y:S01]  /*04d0*/  CS2R R24, SRZ ;  /* 0x0000000000187805 */ /* 0x000fe2000001ff00 */
[----:B------:R-:W-:Y:S01]  /*04e0*/  CS2R R26, SRZ ;  /* 0x00000000001a7805 */ /* 0x000fe2000001ff00 */
[----:B------:R1:W5:Y:S01]  /*04f0*/  LDG.E.EL.128 R28, [R38.64] ;  /* 0x00000004261c7981 */ /* 0x000362000c2e1d00 */
[----:B------:R-:W-:-:S03]  /*0500*/  IMAD.WIDE R32, R32, R33, c[0x0][0x178] ;  /* 0x00005e0020207625 */ /* 0x000fc600078e0221 */
[----:B0-----:R0:W5:Y:S04]  /*0510*/  LDG.E.EL.128 R20, [R78.64] ;  /* 0x000000044e147981 */ /* 0x001168000c2e1d00 */
[----:B------:R0:W5:Y:S01]  /*0520*/  @!P1 LDG.E.EF.128 R16, [R32.64] ;  /* 0x0000000420109981 */ /* 0x000162000c0e1d00 */
[----:B------:R-:W-:-:S05]  /*0530*/  IMAD.WIDE R80, R82, R81, c[0x0][0x160] ;  /* 0x0000580052507625 */ /* 0x000fca00078e0251 */
[----:B------:R3:W5:Y:S04]  /*0540*/  @!P1 LDG.E.EF.128 R24, [R80.64] ;  /* 0x0000000450189981 */ /* 0x000768000c0e1d00 */
[----:B0-----:R1:W5:Y:S01]  /*0550*/  LDG.E.EL.128 R32, [R38.64+-0x10] ;  /* 0xfffff00426207981 */ /* 0x001362000c2e1d00 */
[----:B------:R-:W-:Y:S02]  /*0560*/  SHF.R.S32.HI R41, RZ, 0x1f, R82 ;  /* 0x0000001fff297819 */ /* 0x000fe40000011452 */
[----:B------:R-:W-:-:S04]  /*0570*/  LEA R40, P0, R82, c[0x0][0x1a0], 0x1 ;  /* 0x0000680052287a11 */ /* 0x000fc800078008ff */
[----:B------:R-:W-:Y:S02]  /*0580*/  LEA.HI.X R41, R82, c[0x0][0x1a4], R41, 0x1, P0 ;  /* 0x0000690052297a11 */ /* 0x000fe400000f0c29 */
[----:B-1----:R-:W-:-:S05]  /*0590*/  IADD3 R38, P0, R38, 0x100, RZ ;  /* 0x0000010026267810 */ /* 0x002fca0007f1e0ff */
[----:B------:R-:W-:Y:S01]  /*05a0*/  IMAD.X R39, RZ, RZ, R39, P0 ;  /* 0x000000ffff277224 */ /* 0x000fe200000e0627 */
[----:B------:R-:W-:-:S04]  /*05b0*/  ISETP.NE.U32.AND P0, PT, R69, -0x40, PT ;  /* 0xffffffc04500780c */ /* 0x000fc80003f05070 */
[----:B------:R-:W-:Y:S01]  /*05c0*/  ISETP.NE.AND.EX P0, PT, R77, -0x1, PT, P0 ;  /* 0xffffffff4d00780c */ /* 0x000fe20003f05300 */
[----:B---3--:R-:W-:Y:S01]  /*05d0*/  IMAD.U32 R80, R12, 0x10000, RZ ;  /* 0x000100000c507824 */ /* 0x008fe200078e00ff */
[----:B----4-:R-:W-:Y:S02]  /*05e0*/  I2FP.F32.S32 R83, R4 ;  /* 0x0000000400537245 */ /* 0x010fe40000201400 */
[----:B------:R-:W-:Y:S01]  /*05f0*/  I2FP.F32.S32 R89, R7 ;  /* 0x0000000700597245 */ /* 0x000fe20000201400 */
[C---:B--2---:R-:W-:Y:S01]  /*0600*/  IMAD.U32 R7, R8.reuse, 0x10000, RZ ;  /* 0x0001000008077824 */ /* 0x044fe200078e00ff */
[----:B------:R-:W-:Y:S02]  /*0610*/  PRMT R4, R8, 0x7632, R4 ;  /* 0x0000763208047816 */ /* 0x000fe40000000004 */
[----:B------:R-:W-:Y:S02]  /*0620*/  I2FP.F32.S32 R85, R5 ;  /* 0x0000000500557245 */ /* 0x000fe40000201400 */
[----:B------:R-:W-:Y:S01]  /*0630*/  PRMT R8, R12, 0x7632, R8 ;  /* 0x000076320c087816 */ /* 0x000fe20000000008 */
[----:B------:R-:W-:-:S02]  /*0640*/  IMAD.U32 R5, R4, 0x10000, RZ ;  /* 0x0001000004057824 */ /* 0x000fc400078e00ff */
[----:B------:R-:W-:Y:S02]  /*0650*/  FMUL R85, R72, R85 ;  /* 0x0000005548557220 */ /* 0x000fe40000400000 */
[----:B------:R-:W-:Y:S01]  /*0660*/  IMAD.U32 R12, R8, 0x10000, RZ ;  /* 0x00010000080c7824 */ /* 0x000fe200078e00ff */
[----:B------:R-:W-:Y:S01]  /*0670*/  FMUL R4, R72, R83 ;  /* 0x0000005348047220 */ /* 0x000fe20000400000 */
[----:B------:R-:W-:Y:S02]  /*0680*/  I2FP.F32.S32 R87, R6 ;  /* 0x0000000600577245 */ /* 0x000fe40000201400 */
[--C-:B------:R-:W-:Y:S01]  /*0690*/  FFMA R5, R5, R85, R12.reuse ;  /* 0x0000005505057223 */ /* 0x100fe2000000000c */
[----:B------:R-:W-:Y:S01]  /*06a0*/  PRMT R12, R13, 0x7632, R12 ;  /* 0x000076320d0c7816 */ /* 0x000fe2000000000c */
[C---:B------:R-:W-:Y:S01]  /*06b0*/  IMAD.U32 R79, R9.reuse, 0x10000, RZ ;  /* 0x00010000094f7824 */ /* 0x040fe200078e00ff */
[----:B------:R-:W-:Y:S01]  /*06c0*/  PRMT R6, R9, 0x7632, R6 ;  /* 0x0000763209067816 */ /* 0x000fe20000000006 */
[----:B------:R-:W-:Y:S01]  /*06d0*/  IMAD.U32 R82, R13, 0x10000, RZ ;  /* 0x000100000d527824 */ /* 0x000fe200078e00ff */
[----:B------:R-:W-:Y:S01]  /*06e0*/  PRMT R9, R10, 0x7632, R9 ;  /* 0x000076320a097816 */ /* 0x000fe20000000009 */
[----:B------:R-:W-:Y:S01]  /*06f0*/  FFMA R4, R7, R4, R80 ;  /* 0x0000000407047223 */ /* 0x000fe20000000050 */
[----:B------:R-:W-:-:S02]  /*0700*/  PRMT R13, R14, 0x7632, R13 ;  /* 0x000076320e0d7816 */ /* 0x000fc4000000000d */
[----:B-----5:R-:W-:Y:S01]  /*0710*/  I2FP.F32.S32 R17, R17 ;  /* 0x0000001100117245 */ /* 0x020fe20000201400 */
[----:B------:R-:W-:Y:S01]  /*0720*/  IMAD.U32 R81, R14, 0x10000, RZ ;  /* 0x000100000e517824 */ /* 0x000fe200078e00ff */
[----:B------:R-:W-:Y:S01]  /*0730*/  SHF.L.U32 R80, R12, 0x10, RZ ;  /* 0x000000100c507819 */ /* 0x000fe200000006ff */
[----:B------:R-:W-:Y:S01]  /*0740*/  IMAD.U32 R14, R15, 0x10000, RZ ;  /* 0x000100000f0e7824 */ /* 0x000fe200078e00ff */
[----:B------:R-:W-:Y:S02]  /*0750*/  PRMT R8, R11, 0x7632, R8 ;  /* 0x000076320b087816 */ /* 0x000fe40000000008 */
[----:B------:R-:W-:Y:S02]  /*0760*/  PRMT R12, R15, 0x7632, R12 ;  /* 0x000076320f0c7816 */ /* 0x000fe4000000000c */
[----:B------:R-:W-:Y:S01]  /*0770*/  I2FP.F32.S32 R19, R19 ;  /* 0x0000001300137245 */ /* 0x000fe20000201400 */
[----:B------:R-:W-:Y:S01]  /*0780*/  IMAD.U32 R7, R6, 0x10000, RZ ;  /* 0x0001000006077824 */ /* 0x000fe200078e00ff */
[C---:B------:R-:W-:Y:S01]  /*0790*/  FMUL R89, R72.reuse, R89 ;  /* 0x0000005948597220 */ /* 0x040fe20000400000 */
[----:B------:R-:W-:Y:S01]  /*07a0*/  I2FP.F32.S32 R15, R16 ;  /* 0x00000010000f7245 */ /* 0x000fe20000201400 */
[----:B------:R-:W-:Y:S01]  /*07b0*/  IMAD.U32 R9, R9, 0x10000, RZ ;  /* 0x0001000009097824 */ /* 0x000fe200078e00ff */
[C---:B------:R-:W-:Y:S01]  /*07c0*/  FMUL R17, R72.reuse, R17 ;  /* 0x0000001148117220 */ /* 0x040fe20000400000 */
[----:B------:R-:W-:Y:S01]  /*07d0*/  IMAD.U32 R16, R13, 0x10000, RZ ;  /* 0x000100000d107824 */ /* 0x000fe200078e00ff */
[----:B------:R-:W-:Y:S01]  /*07e0*/  FMUL R6, R72, R87 ;  /* 0x0000005748067220 */ /* 0x000fe20000400000 */
[----:B------:R-:W-:Y:S01]  /*07f0*/  IMAD.U32 R8, R8, 0x10000, RZ ;  /* 0x0001000008087824 */ /* 0x000fe200078e00ff */
[----:B------:R-:W-:Y:S01]  /*0800*/  FMUL R19, R72, R19 ;  /* 0x0000001348137220 */ /* 0x000fe20000400000 */
[----:B------:R-:W-:Y:S01]  /*0810*/  IMAD.U32 R13, R12, 0x10000, RZ ;  /* 0x000100000c0d7824 */ /* 0x000fe200078e00ff */
[----:B------:R-:W-:Y:S01]  /*0820*/  FFMA R7, R7, R89, R80 ;  /* 0x0000005907077223 */ /* 0x000fe20000000050 */
[----:B------:R-:W-:Y:S01]  /*0830*/  SHF.L.U32 R10, R10, 0x10, RZ ;  /* 0x000000100a0a7819 */ /* 0x000fe200000006ff */
[----:B------:R-:W-:Y:S01]  /*0840*/  FFMA R80, R9, R17, R16 ;  /* 0x0000001109507223 */ /* 0x000fe20000000010 */
[----:B------:R-:W-:Y:S01]  /*0850*/  FFMA R6, R79, R6, R82 ;  /* 0x000000064f067223 */ /* 0x000fe20000000052 */
[----:B------:R-:W-:Y:S01]  /*0860*/  FMUL R15, R72, R15 ;  /* 0x0000000f480f7220 */ /* 0x000fe20000400000 */
[----:B------:R-:W-:Y:S01]  /*0870*/  PRMT R9, R22, 0x7632, R9 ;  /* 0x0000763216097816 */ /* 0x000fe20000000009 */
[----:B------:R-:W-:Y:S01]  /*0880*/  FFMA R82, R8, R19, R13 ;  /* 0x0000001308527223 */ /* 0x000fe2000000000d */
[----:B------:R-:W-:Y:S01]  /*0890*/  PRMT R8, R23, 0x7632, R8 ;  /* 0x0000763217087816 */ /* 0x000fe20000000008 */
[----:B------:R-:W-:Y:S01]  /*08a0*/  FFMA R81, R10, R15, R81 ;  /* 0x0000000f0a517223 */ /* 0x000fe20000000051 */
[----:B------:R-:W-:Y:S01]  /*08b0*/  I2FP.F32.S32 R79, R18 ;  /* 0x00000012004f7245 */ /* 0x000fe20000201400 */
[----:B------:R-:W-:Y:S01]  /*08c0*/  IMAD.U32 R10, R9, 0x10000, RZ ;  /* 0x00010000090a7824 */ /* 0x000fe200078e00ff */
[----:B------:R-:W-:Y:S01]  /*08d0*/  PRMT R9, R27, 0x7632, R9 ;  /* 0x000076321b097816 */ /* 0x000fe20000000009 */
[----:B------:R-:W-:Y:S01]  /*08e0*/  IMAD.U32 R8, R8, 0x10000, RZ ;  /* 0x0001000008087824 */ /* 0x000fe200078e00ff */
[----:B------:R-:W-:Y:S01]  /*08f0*/  PRMT R16, R21, 0x7632, R16 ;  /* 0x0000763215107816 */ /* 0x000fe20000000010 */
[----:B------:R-:W-:Y:S01]  /*0900*/  IMAD.U32 R11, R11, 0x10000, RZ ;  /* 0x000100000b0b7824 */ /* 0x000fe200078e00ff */
[----:B------:R-:W-:Y:S01]  /*0910*/  FMUL R79, R72, R79 ;  /* 0x0000004f484f7220 */ /* 0x000fe20000400000 */
[----:B------:R-:W-:Y:S01]  /*0920*/  PRMT R17, R20, 0x7632, R17 ;  /* 0x0000763214117816 */ /* 0x000fe20000000011 */
[----:B------:R-:W-:Y:S01]  /*0930*/  FADD R18, R31, R8 ;  /* 0x000000081f127221 */ /* 0x000fe20000000000 */
[----:B------:R-:W-:Y:S01]  /*0940*/  IMAD.U32 R9, R9, 0x10000, RZ ;  /* 0x0001000009097824 */ /* 0x000fe200078e00ff */
[--C-:B------:R-:W-:Y:S01]  /*0950*/  FFMA R79, R11, R79, R14.reuse ;  /* 0x0000004f0b4f7223 */ /* 0x100fe2000000000e */
[----:B------:R-:W-:Y:S01]  /*0960*/  PRMT R14, R25, 0x7632, R14 ;  /* 0x00007632190e7816 */ /* 0x000fe2000000000e */
[----:B------:R-:W-:Y:S01]  /*0970*/  IMAD.U32 R16, R16, 0x10000, RZ ;  /* 0x0001000010107824 */ /* 0x000fe200078e00ff */
[----:B------:R-:W-:Y:S01]  /*0980*/  SHF.L.U32 R21, R21, 0x10, RZ ;  /* 0x0000001015157819 */ /* 0x000fe200000006ff */
[----:B------:R-:W-:Y:S01]  /*0990*/  IMAD.U32 R11, R22, 0x10000, RZ ;  /* 0x00010000160b7824 */ /* 0x000fe200078e00ff */
[----:B------:R-:W-:Y:S01]  /*09a0*/  PRMT R8, R26, 0x7632, R8 ;  /* 0x000076321a087816 */ /* 0x000fe20000000008 */
[----:B------:R-:W-:Y:S01]  /*09b0*/  FFMA R9, R18, R82, R9 ;  /* 0x0000005212097223 */ /* 0x000fe20000000009 */
[----:B------:R-:W-:Y:S01]  /*09c0*/  PRMT R12, R24, 0x7632, R12 ;  /* 0x00007632180c7816 */ /* 0x000fe2000000000c */
[----:B------:R-:W-:-:S02]  /*09d0*/  IMAD.U32 R23, R23, 0x10000, RZ ;  /* 0x0001000017177824 */ /* 0x000fc400078e00ff */
[----:B------:R-:W-:Y:S02]  /*09e0*/  IMAD.U32 R19, R20, 0x10000, RZ ;  /* 0x0001000014137824 */ /* 0x000fe400078e00ff */
[----:B------:R-:W-:Y:S01]  /*09f0*/  IMAD.U32 R18, R17, 0x10000, RZ ;  /* 0x0001000011127824 */ /* 0x000fe200078e00ff */
[----:B------:R-:W-:Y:S01]  /*0a00*/  FADD R29, R29, R10 ;  /* 0x0000000a1d1d7221 */ /* 0x000fe20000000000 */
[----:B------:R-:W-:Y:S01]  /*0a10*/  FADD R35, R35, R16 ;  /* 0x0000001023237221 */ /* 0x000fe20000000000 */
[----:B------:R-:W-:Y:S01]  /*0a20*/  FADD R28, R28, R11 ;  /* 0x0000000b1c1c7221 */ /* 0x000fe20000000000 */
[----:B------:R-:W-:Y:S01]  /*0a30*/  SHF.L.U32 R10, R8, 0x10, RZ ;  /* 0x00000010080a7819 */ /* 0x000fe200000006ff */
[----:B------:R-:W-:Y:S01]  /*0a40*/  IMAD.U32 R16, R14, 0x10000, RZ ;  /* 0x000100000e107824 */ /* 0x000fe200078e00ff */
[----:B------:R-:W-:Y:S01]  /*0a50*/  FADD R30, R30, R23 ;  /* 0x000000171e1e7221 */ /* 0x000fe20000000000 */
[----:B------:R-:W-:Y:S01]  /*0a60*/  IMAD.U32 R27, R27, 0x10000, RZ ;  /* 0x000100001b1b7824 */ /* 0x000fe200078e00ff */
[----:B------:R-:W-:Y:S01]  /*0a70*/  FADD R33, R33, R18 ;  /* 0x0000001221217221 */ /* 0x000fe20000000000 */
[----:B------:R-:W-:Y:S01]  /*0a80*/  IMAD.U32 R11, R26, 0x10000, RZ ;  /* 0x000100001a0b7824 */ /* 0x000fe200078e00ff */
[----:B------:R-:W-:Y:S01]  /*0a90*/  FADD R32, R32, R19 ;  /* 0x0000001320207221 */ /* 0x000fe20000000000 */
[----:B------:R-:W-:Y:S01]  /*0aa0*/  IMAD.U32 R15, R25, 0x10000, RZ ;  /* 0x00010000190f7824 */ /* 0x000fe200078e00ff */
[----:B------:R-:W-:Y:S01]  /*0ab0*/  FADD R34, R34, R21 ;  /* 0x0000001522227221 */ /* 0x000fe20000000000 */
[----:B------:R-:W-:-:S02]  /*0ac0*/  IMAD.U32 R13, R24, 0x10000, RZ ;  /* 0x00010000180d7824 */ /* 0x000fc400078e00ff */
[----:B------:R-:W-:Y:S01]  /*0ad0*/  IMAD.U32 R14, R12, 0x10000, RZ ;  /* 0x000100000c0e7824 */ /* 0x000fe200078e00ff */
[----:B------:R-:W-:Y:S01]  /*0ae0*/  FFMA R8, R30, R79, R27 ;  /* 0x0000004f1e087223 */ /* 0x000fe2000000001b */
[----:B------:R-:W-:Y:S01]  /*0af0*/  FFMA R10, R29, R80, R10 ;  /* 0x000000501d0a7223 */ /* 0x000fe2000000000a */
[----:B------:R-:W-:Y:S01]  /*0b00*/  FFMA R11, R28, R81, R11 ;  /* 0x000000511c0b7223 */ /* 0x000fe2000000000b */
[----:B------:R-:W-:Y:S01]  /*0b10*/  FFMA R12, R35, R7, R16 ;  /* 0x00000007230c7223 */ /* 0x000fe20000000010 */
[----:B------:R-:W-:Y:S01]  /*0b20*/  FFMA R14, R33, R5, R14 ;  /* 0x00000005210e7223 */ /* 0x000fe2000000000e */
[----:B------:R-:W-:Y:S01]  /*0b30*/  FFMA R13, R32, R4, R13 ;  /* 0x00000004200d7223 */ /* 0x000fe2000000000d */
[----:B------:R-:W-:Y:S01]  /*0b40*/  FFMA R15, R34, R6, R15 ;  /* 0x00000006220f7223 */ /* 0x000fe2000000000f */
[----:B------:R-:W-:Y:S02]  /*0b50*/  F2FP.BF16.PACK_AB R6, R10, R11 ;  /* 0x0000000b0a06723e */ /* 0x000fe400000010ff */
[----:B------:R-:W-:-:S02]  /*0b60*/  F2FP.BF16.PACK_AB R7, R9, R8 ;  /* 0x000000080907723e */ /* 0x000fc400000010ff */
[----:B------:R-:W-:Y:S02]  /*0b70*/  F2FP.BF16.PACK_AB R4, R14, R13 ;  /* 0x0000000d0e04723e */ /* 0x000fe400000010ff */
[----:B------:R-:W-:Y:S01]  /*0b80*/  F2FP.BF16.PACK_AB R5, R12, R15 ;  /* 0x0000000f0c05723e */ /* 0x000fe200000010ff */
[----:B------:R-:W-:Y:S01]  /*0b90*/  IMAD.MOV.U32 R17, RZ, RZ, 0x3f800000 ;  /* 0x3f800000ff117424 */ /* 0x000fe200078e00ff */
[----:B------:R-:W-:-:S03]  /*0ba0*/  CS2R R20, SRZ ;  /* 0x0000000000147805 */ /* 0x000fc6000001ff00 */
[----:B------:R0:W-:Y:S01]  /*0bb0*/  @!P1 STG.E.128 [R40.64], R4 ;  /* 0x0000000428009986 */ /* 0x0001e2000c101d04 */
[----:B------:R-:W-:Y:S01]  /*0bc0*/  CS2R R22, SRZ ;  /* 0x0000000000167805 */ /* 0x000fe2000001ff00 */
[----:B------:R-:W-:Y:S01]  /*0bd0*/  CS2R R32, SRZ ;  /* 0x0000000000207805 */ /* 0x000fe2000001ff00 */
[----:B------:R-:W-:Y:S01]  /*0be0*/  CS2R R34, SRZ ;  /* 0x0000000000227805 */ /* 0x000fe2000001ff00 */
[----:B------:R-:W-:Y:S01]  /*0bf0*/  MOV R16, 0x3f800000 ;  /* 0x3f80000000107802 */ /* 0x000fe20000000f00 */
[----:B------:R-:W-:Y:S01]  /*0c00*/  IMAD.MOV.U32 R19, RZ, RZ, 0x3f800000 ;  /* 0x3f800000ff137424 */ /* 0x000fe200078e00ff */
[----:B------:R-:W-:Y:S01]  /*0c10*/  MOV R29, R10 ;  /* 0x0000000a001d7202 */ /* 0x000fe20000000f00 */
[----:B------:R-:W-:Y:S02]  /*0c20*/  IMAD.MOV.U32 R18, RZ, RZ, 0x3f800000 ;  /* 0x3f800000ff127424 */ /* 0x000fe400078e00ff */
[----:B------:R-:W-:Y:S02]  /*0c30*/  IMAD.MOV.U32 R28, RZ, RZ, R11 ;  /* 0x000000ffff1c7224 */ /* 0x000fe400078e000b */
[----:B------:R-:W-:-:S02]  /*0c40*/  IMAD.MOV.U32 R31, RZ, RZ, R8 ;  /* 0x000000ffff1f7224 */ /* 0x000fc400078e0008 */
[----:B------:R-:W-:Y:S02]  /*0c50*/  IMAD.MOV.U32 R30, RZ, RZ, R9 ;  /* 0x000000ffff1e7224 */ /* 0x000fe400078e0009 */
[----:B------:R-:W-:Y:S02]  /*0c60*/  IMAD.MOV.U32 R24, RZ, RZ, R13 ;  /* 0x000000ffff187224 */ /* 0x000fe400078e000d */
[----:B------:R-:W-:Y:S02]  /*0c70*/  IMAD.MOV.U32 R25, RZ, RZ, R14 ;  /* 0x000000ffff197224 */ /* 0x000fe400078e000e */
[----:B0-----:R-:W-:Y:S02]  /*0c80*/  IMAD.MOV.U32 R5, RZ, RZ, 0x3f800000 ;  /* 0x3f800000ff057424 */ /* 0x001fe400078e00ff */
[----:B------:R-:W-:Y:S02]  /*0c90*/  IMAD.MOV.U32 R4, RZ, RZ, 0x3f800000 ;  /* 0x3f800000ff047424 */ /* 0x000fe400078e00ff */
[----:B------:R-:W-:-:S02]  /*0ca0*/  IMAD.MOV.U32 R7, RZ, RZ, 0x3f800000 ;  /* 0x3f800000ff077424 */ /* 0x000fc400078e00ff */
[----:B------:R-:W-:Y:S02]  /*0cb0*/  IMAD.MOV.U32 R6, RZ, RZ, 0x3f800000 ;  /* 0x3f800000ff067424 */ /* 0x000fe400078e00ff */
[----:B------:R-:W-:Y:S02]  /*0cc0*/  IMAD.MOV.U32 R26, RZ, RZ, R15 ;  /* 0x000000ffff1a7224 */ /* 0x000fe400078e000f */
[----:B------:R-:W-:Y:S01]  /*0cd0*/  IMAD.MOV.U32 R27, RZ, RZ, R12 ;  /* 0x000000ffff1b7224 */ /* 0x000fe200078e000c */
[----:B------:R-:W-:Y:S05]  /*0ce0*/  @!P0 BRA `(.L_x_0) ;  /* 0x0000070000008947 */ /* 0x000fea0003800000 */
[----:B------:R-:W-:Y:S01]  /*0cf0*/  FADD R17, R68, 1 ;  /* 0x3f80000044117421 */ /* 0x000fe20000000000 */
[----:B------:R-:W-:Y:S01]  /*0d00*/  FADD R21, R13, -R52 ;  /* 0x800000340d157221 */ /* 0x000fe20000000000 */
[----:B------:R-:W-:Y:S01]  /*0d10*/  FADD R16, R67, 1 ;  /* 0x3f80000043107421 */ /* 0x000fe20000000000 */
[----:B------:R-:W-:Y:S01]  /*0d20*/  FADD R5, R66, 1 ;  /* 0x3f80000042057421 */ /* 0x000fe20000000000 */
[C---:B------:R-:W-:Y:S01]  /*0d30*/  FMUL R24, R17.reuse, 0.25 ;  /* 0x3e80000011187820 */ /* 0x040fe20000400000 */
[----:B------:R-:W-:Y:S01]  /*0d40*/  FSETP.GEU.AND P3, PT, |R17|, 1.175494350822287508e-38, PT ;  /* 0x008000001100780b */ /* 0x000fe20003f6e200 */
[----:B------:R-:W-:Y:S01]  /*0d50*/  FMUL R26, R21, 0.25 ;  /* 0x3e800000151a7820 */ /* 0x000fe20000400000 */
[----:B------:R-:W-:Y:S01]  /*0d60*/  FSETP.GT.AND P2, PT, |R17|, 8.50705917302346158658e+37, PT ;  /* 0x7e8000001100780b */ /* 0x000fe20003f44200 */
[C---:B------:R-:W-:Y:S01]  /*0d70*/  FMUL R25, R16.reuse, 0.25 ;  /* 0x3e80000010197820 */ /* 0x040fe20000400000 */
[C---:B------:R-:W-:Y:S01]  /*0d80*/  FSETP.GEU.AND P5, PT, |R16|.reuse, 1.175494350822287508e-38, PT ;  /* 0x008000001000780b */ /* 0x040fe20003fae200 */
[----:B------:R-:W-:Y:S01]  /*0d90*/  FADD R4, R65, 1 ;  /* 0x3f80000041047421 */ /* 0x000fe20000000000 */
[----:B------:R-:W-:Y:S01]  /*0da0*/  FSETP.GT.AND P4, PT, |R16|, 8.50705917302346158658e+37, PT ;  /* 0x7e8000001000780b */ /* 0x000fe20003f84200 */
[----:B------:R-:W-:Y:S01]  /*0db0*/  FADD R20, R14, -R51 ;  /* 0x800000330e147221 */ /* 0x000fe20000000000 */
[----:B------:R-:W-:Y:S01]  /*0dc0*/  FSEL R24, R24, R17, P2 ;  /* 0x0000001118187208 */ /* 0x000fe20001000000 */
[----:B------:R-:W-:Y:S01]  /*0dd0*/  FADD R22, R12, -R71 ;  /* 0x800000470c167221 */ /* 0x000fe20000000000 */
[----:B------:R-:W-:Y:S01]  /*0de0*/  FSEL R26, R26, R21, P2 ;  /* 0x000000151a1a7208 */ /* 0x000fe20001000000 */
[C---:B------:R-:W-:Y:S01]  /*0df0*/  FMUL R28, R5.reuse, 0.25 ;  /* 0x3e800000051c7820 */ /* 0x040fe20000400000 */
[----:B------:R-:W-:Y:S01]  /*0e00*/  FSETP.GEU.AND P0, PT, |R5|, 1.175494350822287508e-38, PT ;  /* 0x008000000500780b */ /* 0x000fe20003f0e200 */
[----:B------:R-:W-:Y:S01]  /*0e10*/  @!P3 FMUL R24, R24, 16777216 ;  /* 0x4b8000001818b820 */ /* 0x000fe20000400000 */
[----:B------:R-:W-:Y:S01]  /*0e20*/  FSEL R27, R25, R16, P4 ;  /* 0x00000010191b7208 */ /* 0x000fe20002000000 */
[----:B------:R-:W-:Y:S01]  /*0e30*/  @!P3 FMUL R26, R26, 16777216 ;  /* 0x4b8000001a1ab820 */ /* 0x000fe20000400000 */
[----:B------:R-:W-:Y:S01]  /*0e40*/  FADD R23, R15, -R50 ;  /* 0x800000320f177221 */ /* 0x000fe20000000000 */
[----:B------:R-:W-:Y:S01]  /*0e50*/  FSETP.GT.AND P6, PT, |R5|, 8.50705917302346158658e+37, PT ;  /* 0x7e8000000500780b */ /* 0x000fe20003fc4200 */
[----:B------:R-:W-:Y:S01]  /*0e60*/  FMUL R29, R20, 0.25 ;  /* 0x3e800000141d7820 */ /* 0x000fe20000400000 */
[C---:B------:R-:W-:Y:S01]  /*0e70*/  FSETP.GEU.AND P3, PT, |R4|.reuse, 1.175494350822287508e-38, PT ;  /* 0x008000000400780b */ /* 0x040fe20003f6e200 */
[----:B------:R-:W-:Y:S01]  /*0e80*/  @!P5 FMUL R27, R27, 16777216 ;  /* 0x4b8000001b1bd820 */ /* 0x000fe20000400000 */
[----:B------:R-:W-:Y:S01]  /*0e90*/  FMUL R31, R4, 0.25 ;  /* 0x3e800000041f7820 */ /* 0x000fe20000400000 */
[----:B------:R-:W-:Y:S01]  /*0ea0*/  FMUL R33, R22, 0.25 ;  /* 0x3e80000016217820 */ /* 0x000fe20000400000 */
[----:B------:R-:W-:Y:S01]  /*0eb0*/  FSETP.GT.AND P2, PT, |R4|, 8.50705917302346158658e+37, PT ;  /* 0x7e8000000400780b */ /* 0x000fe20003f44200 */
[----:B------:R-:W-:Y:S01]  /*0ec0*/  FMUL R34, R23, 0.25 ;  /* 0x3e80000017227820 */ /* 0x000fe20000400000 */
[----:B------:R-:W-:Y:S01]  /*0ed0*/  FSEL R30, R28, R5, P6 ;  /* 0x000000051c1e7208 */ /* 0x000fe20003000000 */
[----:B------:R0:W1:Y:S01]  /*0ee0*/  MUFU.RCP R25, R24 ;  /* 0x0000001800197308 */ /* 0x0000620000001000 */
[----:B------:R-:W-:Y:S01]  /*0ef0*/  FSEL R29, R29, R20, P4 ;  /* 0x000000141d1d7208 */ /* 0x000fe20002000000 */
[----:B------:R-:W-:Y:S01]  /*0f00*/  FADD R6, R63, 1 ;  /* 0x3f8000003f067421 */ /* 0x000fe20000000000 */
[----:B------:R-:W-:Y:S01]  /*0f10*/  FADD R32, R10, -R73 ;  /* 0x800000490a207221 */ /* 0x000fe20000000000 */
[----:B------:R-:W-:Y:S01]  /*0f20*/  FADD R19, R62, 1 ;  /* 0x3f8000003e137421 */ /* 0x000fe20000000000 */
[----:B------:R-:W-:Y:S01]  /*0f30*/  FADD R18, R61, 1 ;  /* 0x3f8000003d127421 */ /* 0x000fe20000000000 */
[----:B------:R-:W-:Y:S01]  /*0f40*/  FSEL R40, R34, R23, P6 ;  /* 0x0000001722287208 */ /* 0x000fe20003000000 */
[----:B------:R-:W-:Y:S01]  /*0f50*/  @!P0 FMUL R30, R30, 16777216 ;  /* 0x4b8000001e1e8820 */ /* 0x000fe20000400000 */
[----:B------:R2:W3:Y:S01]  /*0f60*/  MUFU.RCP R28, R27 ;  /* 0x0000001b001c7308 */ /* 0x0004e20000001000 */
[----:B0-----:R-:W-:Y:S01]  /*0f70*/  FSEL R24, R31, R4, P2 ;  /* 0x000000041f187208 */ /* 0x001fe20001000000 */
[----:B------:R-:W-:Y:S01]  /*0f80*/  FADD R35, R8, -R76 ;  /* 0x8000004c08237221 */ /* 0x000fe20000000000 */
[----:B------:R-:W-:Y:S01]  /*0f90*/  FADD R7, R64, 1 ;  /* 0x3f80000040077421 */ /* 0x000fe20000000000 */
[----:B------:R-:W-:Y:S01]  /*0fa0*/  @!P5 FMUL R29, R29, 16777216 ;  /* 0x4b8000001d1dd820 */ /* 0x000fe20000400000 */
[C---:B------:R-:W-:Y:S01]  /*0fb0*/  FMUL R41, R6.reuse, 0.25 ;  /* 0x3e80000006297820 */ /* 0x040fe20000400000 */
[----:B------:R-:W-:Y:S01]  /*0fc0*/  FSETP.GT.AND P5, PT, |R6|, 8.50705917302346158658e+37, PT ;  /* 0x7e8000000600780b */ /* 0x000fe20003fa4200 */
[----:B------:R-:W-:Y:S01]  /*0fd0*/  @!P3 FMUL R24, R24, 16777216 ;  /* 0x4b8000001818b820 */ /* 0x000fe20000400000 */
[----:B------:R0:W4:Y:S01]  /*0fe0*/  MUFU.RCP R31, R30 ;  /* 0x0000001e001f7308 */ /* 0x0001220000001000 */
[----:B--2---:R-:W-:Y:S01]  /*0ff0*/  FSEL R27, R33, R22, P2 ;  /* 0x00000016211b7208 */ /* 0x004fe20001000000 */
[----:B------:R-:W-:Y:S01]  /*1000*/  FMUL R33, R32, 0.25 ;  /* 0x3e80000020217820 */ /* 0x000fe20000400000 */
[----:B------:R-:W-:Y:S01]  /*1010*/  FSETP.GEU.AND P6, PT, |R6|, 1.175494350822287508e-38, PT ;  /* 0x008000000600780b */ /* 0x000fe20003fce200 */
[----:B------:R-:W-:Y:S01]  /*1020*/  @!P0 FMUL R40, R40, 16777216 ;  /* 0x4b80000028288820 */ /* 0x000fe20000400000 */
[----:B------:R-:W-:Y:S01]  /*1030*/  FSETP.GEU.AND P2, PT, |R19|, 1.175494350822287508e-38, PT ;  /* 0x008000001300780b */ /* 0x000fe20003f4e200 */
[----:B------:R-:W-:Y:S01]  /*1040*/  @!P3 FMUL R27, R27, 16777216 ;  /* 0x4b8000001b1bb820 */ /* 0x000fe20000400000 */
[----:B------:R-:W-:Y:S01]  /*1050*/  FMUL R34, R19, 0.25 ;  /* 0x3e80000013227820 */ /* 0x000fe20000400000 */
[C---:B------:R-:W-:Y:S01]  /*1060*/  FSETP.GEU.AND P3, PT, |R18|.reuse, 1.175494350822287508e-38, PT ;  /* 0x008000001200780b */ /* 0x040fe20003f6e200 */
[----:B0-----:R-:W-:Y:S01]  /*1070*/  FMUL R30, R35, 0.25 ;  /* 0x3e800000231e7820 */ /* 0x001fe20000400000 */
[----:B------:R-:W-:Y:S01]  /*1080*/  FSETP.GT.AND P0, PT, |R19|, 8.50705917302346158658e+37, PT ;  /* 0x7e8000001300780b */ /* 0x000fe20003f04200 */
[----:B------:R-:W-:Y:S01]  /*1090*/  FMUL R85, R18, 0.25 ;  /* 0x3e80000012557820 */ /* 0x000fe20000400000 */
[----:B------:R-:W-:Y:S01]  /*10a0*/  FSETP.GEU.AND P4, PT, |R7|, 1.175494350822287508e-38, PT ;  /* 0x008000000700780b */ /* 0x000fe20003f8e200 */
[----:B------:R0:W-:Y:S01]  /*10b0*/  MUFU.RCP R80, R24 ;  /* 0x0000001800507308 */ /* 0x0001e20000001000 */
[----:B------:R-:W-:-:S02]  /*10c0*/  FSEL R41, R41, R6, P5 ;  /* 0x0000000629297208 */ /* 0x000fc40002800000 */
[----:B------:R-:W-:Y:S01]  /*10d0*/  FSEL R79, R33, R32, P5 ;  /* 0x00000020214f7208 */ /* 0x000fe20002800000 */
[----:B------:R-:W-:Y:S01]  /*10e0*/  FADD R33, R11, -R70 ;  /* 0x800000460b217221 */ /* 0x000fe20000000000 */
[----:B------:R-:W-:Y:S01]  /*10f0*/  FSETP.GT.AND P5, PT, |R18|, 8.50705917302346158658e+37, PT ;  /* 0x7e8000001200780b */ /* 0x000fe20003fa4200 */
[----:B------:R-:W-:Y:S01]  /*1100*/  @!P6 FMUL R41, R41, 16777216 ;  /* 0x4b8000002929e820 */ /* 0x000fe20000400000 */
[----:B------:R-:W-:Y:S01]  /*1110*/  FSEL R81, R34, R19, P0 ;  /* 0x0000001322517208 */ /* 0x000fe20000000000 */
[----:B------:R-:W-:Y:S01]  /*1120*/  FADD R34, R9, -R74 ;  /* 0x8000004a09227221 */ /* 0x000fe20000000000 */
[C---:B0-----:R-:W-:Y:S01]  /*1130*/  FMUL R24, R7.reuse, 0.25 ;  /* 0x3e80000007187820 */ /* 0x041fe20000400000 */
[----:B------:R-:W-:Y:S01]  /*1140*/  FSEL R83, R30, R35, P0 ;  /* 0x000000231e537208 */ /* 0x000fe20000000000 */
[----:B------:R-:W0:Y:S01]  /*1150*/  MUFU.RCP R84, R41 ;  /* 0x0000002900547308 */ /* 0x000e220000001000 */
[----:B------:R-:W-:Y:S01]  /*1160*/  FSETP.GT.AND P0, PT, |R7|, 8.50705917302346158658e+37, PT ;  /* 0x7e8000000700780b */ /* 0x000fe20003f04200 */
[----:B------:R-:W-:Y:S01]  /*1170*/  @!P2 FMUL R81, R81, 16777216 ;  /* 0x4b8000005151a820 */ /* 0x000fe20000400000 */
[----:B------:R-:W-:Y:S01]  /*1180*/  FSEL R85, R85, R18, P5 ;  /* 0x0000001255557208 */ /* 0x000fe20002800000 */
[----:B------:R-:W-:Y:S01]  /*1190*/  FMUL R87, R34, 0.25 ;  /* 0x3e80000022577820 */ /* 0x000fe20000400000 */
[----:B------:R-:W-:Y:S01]  /*11a0*/  FSEL R30, R24, R7, P0 ;  /* 0x00000007181e7208 */ /* 0x000fe20000000000 */
[----:B------:R-:W-:Y:S01]  /*11b0*/  FMUL R82, R33, 0.25 ;  /* 0x3e80000021527820 */ /* 0x000fe20000400000 */
[----:B-1----:R-:W-:Y:S01]  /*11c0*/  FFMA R24, R25, R26, R52 ;  /* 0x0000001a19187223 */ /* 0x002fe20000000034 */
[----:B------:R-:W-:Y:S01]  /*11d0*/  @!P3 FMUL R85, R85, 16777216 ;  /* 0x4b8000005555b820 */ /* 0x000fe20000400000 */
[----:B------:R-:W1:Y:S01]  /*11e0*/  MUFU.RCP R81, R81 ;  /* 0x0000005100517308 */ /* 0x000e620000001000 */
[----:B------:R-:W-:Y:S01]  /*11f0*/  @!P4 FMUL R30, R30, 16777216 ;  /* 0x4b8000001e1ec820 */ /* 0x000fe20000400000 */
[----:B---3--:R-:W-:Y:S01]  /*1200*/  FFMA R25, R28, R29, R51 ;  /* 0x0000001d1c197223 */ /* 0x008fe20000000033 */
[----:B------:R-:W-:Y:S01]  /*1210*/  FSEL R87, R87, R34, P5 ;  /* 0x0000002257577208 */ /* 0x000fe20002800000 */
[----:B------:R-:W-:Y:S01]  /*1220*/  @!P2 FMUL R83, R83, 16777216 ;  /* 0x4b8000005353a820 */ /* 0x000fe20000400000 */
[----:B------:R-:W-:Y:S01]  /*1230*/  FSEL R28, R82, R33, P0 ;  /* 0x00000021521c7208 */ /* 0x000fe20000000000 */
[----:B------:R-:W-:Y:S01]  /*1240*/  @!P6 FMUL R79, R79, 16777216 ;  /* 0x4b8000004f4fe820 */ /* 0x000fe20000400000 */
[----:B----4-:R-:W-:Y:S01]  /*1250*/  FFMA R26, R31, R40, R50 ;  /* 0x000000281f1a7223 */ /* 0x010fe20000000032 */
[----:B------:R-:W2:Y:S01]  /*1260*/  MUFU.RCP R85, R85 ;  /* 0x0000005500557308 */ /* 0x000ea20000001000 */
[----:B------:R-:W-:Y:S01]  /*1270*/  @!P3 FMUL R87, R87, 16777216 ;  /* 0x4b8000005757b820 */ /* 0x000fe20000400000 */
[----:B------:R-:W-:Y:S01]  /*1280*/  @!P4 FMUL R28, R28, 16777216 ;  /* 0x4b8000001c1cc820 */ /* 0x000fe20000400000 */
[----:B0-----:R-:W-:Y:S01]  /*1290*/  FFMA R29, R84, R79, R73 ;  /* 0x0000004f541d7223 */ /* 0x001fe20000000049 */
[----:B------:R-:W-:-:S03]  /*12a0*/  FFMA R27, R80, R27, R71 ;  /* 0x0000001b501b7223 */ /* 0x000fc60000000047 */
[----:B------:R-:W-:Y:S01]  /*12b0*/  FADD R10, R10, -R29 ;  /* 0x8000001d0a0a7221 */ /* 0x000fe20000000000 */
[----:B------:R2:W0:Y:S01]  /*12c0*/  MUFU.RCP R41, R30 ;  /* 0x0000001e00297308 */ /* 0x0004220000001000 */
[----:B-1----:R-:W-:Y:S02]  /*12d0*/  FFMA R31, R81, R83, R76 ;  /* 0x00000053511f7223 */ /* 0x002fe4000000004c */
[----:B------:R-:W-:Y:S01]  /*12e0*/  FFMA R32, R32, R10, R55 ;  /* 0x0000000a20207223 */ /* 0x000fe20000000037 */
[----:B------:R-:W-:Y:S01]  /*12f0*/  FADD R10, R14, -R25 ;  /* 0x800000190e0a7221 */ /* 0x000fe20000000000 */
[----:B------:R-:W-:-:S03]  /*1300*/  FADD R8, R8, -R31 ;  /* 0x8000001f08087221 */ /* 0x000fc60000000000 */
[----:B------:R-:W-:Y:S01]  /*1310*/  FFMA R20, R20, R10, R59 ;  /* 0x0000000a14147223 */ /* 0x000fe2000000003b */
[----:B--2---:R-:W-:Y:S01]  /*1320*/  FFMA R30, R85, R87, R74 ;  /* 0x00000057551e7223 */ /* 0x004fe2000000004a */
[----:B------:R-:W-:Y:S01]  /*1330*/  FFMA R35, R35, R8, R54 ;  /* 0x0000000823237223 */ /* 0x000fe20000000036 */
[----:B------:R-:W-:Y:S02]  /*1340*/  FADD R8, R12, -R27 ;  /* 0x8000001b0c087221 */ /* 0x000fe40000000000 */
[----:B------:R-:W-:Y:S02]  /*1350*/  FADD R9, R9, -R30 ;  /* 0x8000001e09097221 */ /* 0x000fe40000000000 */
[----:B------:R-:W-:Y:S01]  /*1360*/  FFMA R22, R22, R8, R57 ;  /* 0x0000000816167223 */ /* 0x000fe20000000039 */
[----:B0-----:R-:W-:Y:S01]  /*1370*/  FFMA R28, R41, R28, R70 ;  /* 0x0000001c291c7223 */ /* 0x001fe20000000046 */
[----:B------:R-:W-:Y:S01]  /*1380*/  FFMA R34, R34, R9, R53 ;  /* 0x0000000922227223 */ /* 0x000fe20000000035 */
[----:B------:R-:W-:-:S02]  /*1390*/  FADD R9, R15, -R26 ;  /* 0x8000001a0f097221 */ /* 0x000fc40000000000 */
[----:B------:R-:W-:Y:S02]  /*13a0*/  FADD R11, R11, -R28 ;  /* 0x8000001c0b0b7221 */ /* 0x000fe40000000000 */
[----:B------:R-:W-:Y:S02]  /*13b0*/  FFMA R23, R23, R9, R58 ;  /* 0x0000000917177223 */ /* 0x000fe4000000003a */
[----:B------:R-:W-:Y:S01]  /*13c0*/  FFMA R33, R33, R11, R56 ;  /* 0x0000000b21217223 */ /* 0x000fe20000000038 */
[----:B------:R-:W-:-:S04]  /*13d0*/  FADD R11, R13, -R24 ;  /* 0x800000180d0b7221 */ /* 0x000fc80000000000 */
[----:B------:R-:W-:Y:S01]  /*13e0*/  FFMA R21, R21, R11, R60 ;  /* 0x0000000b15157223 */ /* 0x000fe2000000003c */
.L_x_0:
[----:B------:R-:W-:Y:S02]  /*13f0*/  IADD3 R69, P0, R69, 0x40, RZ ;  /* 0x0000004045457810 */ /* 0x000fe40007f1e0ff */
[----:B------:R-:W-:Y:S02]  /*1400*/  IADD3 R46, P3, R46, 0x80, RZ ;  /* 0x000000802e2e7810 */ /* 0x000fe40007f7e0ff */
[----:B------:R-:W-:Y:S01]  /*1410*/  IADD3 R48, P4, R48, 0x80, RZ ;  /* 0x0000008030307810 */ /* 0x000fe20007f9e0ff */
[----:B------:R-:W-:Y:S01]  /*1420*/  IMAD.X R77, RZ, RZ, R77, P0 ;  /* 0x000000ffff4d7224 */ /* 0x000fe200000e064d */
[----:B------:R-:W-:Y:S01]  /*1430*/  ISETP.GE.U32.AND P0, PT, R69, 0xbc0, PT ;  /* 0x00000bc04500780c */ /* 0x000fe20003f06070 */
[----:B------:R-:W-:Y:S01]  /*1440*/  IMAD.X R47, RZ, RZ, R47, P3 ;  /* 0x000000ffff2f7224 */ /* 0x000fe200018e062f */
[----:B------:R-:W-:Y:S01]  /*1450*/  IADD3 R78, P2, R78, 0x80, RZ ;  /* 0x000000804e4e7810 */ /* 0x000fe20007f5e0ff */
[----:B------:R-:W-:Y:S01]  /*1460*/  IMAD.X R49, RZ, RZ, R49, P4 ;  /* 0x000000ffff317224 */ /* 0x000fe200020e0631 */
[----:B------:R-:W-:-:S02]  /*1470*/  ISETP.GE.U32.AND.EX P0, PT, R77, RZ, PT, P0 ;  /* 0x000000ff4d00720c */ /* 0x000fc40003f06100 */
[----:B------:R-:W-:Y:S02]  /*1480*/  FSEL R52, R24, R52, !P1 ;  /* 0x0000003418347208 */ /* 0x000fe40004800000 */
[----:B------:R-:W-:Y:S02]  /*1490*/  FSEL R51, R25, R51, !P1 ;  /* 0x0000003319337208 */ /* 0x000fe40004800000 */
[----:B------:R-:W-:Y:S02]  /*14a0*/  FSEL R50, R26, R50, !P1 ;  /* 0x000000321a327208 */ /* 0x000fe40004800000 */
[----:B------:R-:W-:Y:S02]  /*14b0*/  FSEL R71, R27, R71, !P1 ;  /* 0x000000471b477208 */ /* 0x000fe40004800000 */
[----:B------:R-:W-:Y:S02]  /*14c0*/  FSEL R70, R28, R70, !P1 ;  /* 0x000000461c467208 */ /* 0x000fe40004800000 */
[----:B------:R-:W-:-:S02]  /*14d0*/  FSEL R73, R29, R73, !P1 ;  /* 0x000000491d497208 */ /* 0x000fc40004800000 */
        /* <DEDUP_REMOVED lines=18> */
[----:B------:R-:W-:Y:S01]  /*1600*/  IADD3.X R75, RZ, R75, RZ, P2, !PT ;  /* 0x0000004bff4b7210 */ /* 0x000fe200017fe4ff */
[----:B------:R-:W-:Y:S01]  /*1610*/  @P0 CALL.REL.NOINC `(.L_x_1) ;  /* 0x0000001000000944 */ /* 0x000fe20003c00000 */
[----:B------:R-:W-:Y:S05]  /*1620*/  BRA `(.L_x_2) ;  /* 0xffffedc000007947 */ /* 0x000fea000383ffff */
.L_x_1:
[----:B------:R-:W-:Y:S01]  /*1630*/  FADD R5, R68, R67 ;  /* 0x0000004344057221 */ /* 0x000fe20000000000 */
[----:B------:R-:W-:Y:S01]  /*1640*/  FMUL R4, R67, 0.25 ;  /* 0x3e80000043047820 */ /* 0x000fe20000400000 */
[C---:B------:R-:W-:Y:S01]  /*1650*/  FMUL R11, R66.reuse, 0.25 ;  /* 0x3e800000420b7820 */ /* 0x040fe20000400000 */
[----:B------:R-:W-:Y:S01]  /*1660*/  FMUL R8, R65, 0.25 ;  /* 0x3e80000041087820 */ /* 0x000fe20000400000 */
[----:B------:R-:W-:Y:S01]  /*1670*/  FADD R6, R66, R5 ;  /* 0x0000000542067221 */ /* 0x000fe20000000000 */
[C---:B------:R-:W-:Y:S01]  /*1680*/  FSETP.GT.AND P0, PT, |R5|.reuse, 8.50705917302346158658e+37, PT ;  /* 0x7e8000000500780b */ /* 0x040fe20003f04200 */
[----:B------:R-:W-:Y:S01]  /*1690*/  FADD R51, -R52, R51 ;  /* 0x0000003334337221 */ /* 0x000fe20000000100 */
[----:B------:R-:W-:Y:S01]  /*16a0*/  FSETP.GEU.AND P4, PT, |R5|, 1.175494350822287508e-38, PT ;  /* 0x008000000500780b */ /* 0x000fe20003f8e200 */
[----:B------:R-:W-:Y:S01]  /*16b0*/  FADD R13, R65, R6 ;  /* 0x00000006410d7221 */ /* 0x000fe20000000000 */
[----:B------:R-:W-:Y:S01]  /*16c0*/  FSEL R67, R4, R67, P0 ;  /* 0x0000004304437208 */ /* 0x000fe20000000000 */
[----:B------:R-:W-:Y:S01]  /*16d0*/  FMUL R4, R5, 0.25 ;  /* 0x3e80000005047820 */ /* 0x000fe20000400000 */
[C---:B------:R-:W-:Y:S01]  /*16e0*/  FMUL R9, R6.reuse, 0.25 ;  /* 0x3e80000006097820 */ /* 0x040fe20000400000 */
[----:B------:R-:W-:Y:S01]  /*16f0*/  FSETP.GT.AND P2, PT, |R6|, 8.50705917302346158658e+37, PT ;  /* 0x7e8000000600780b */ /* 0x000fe20003f44200 */
[C---:B------:R-:W-:Y:S01]  /*1700*/  FADD R10, R64.reuse, R13 ;  /* 0x0000000d400a7221 */ /* 0x040fe20000000000 */
[----:B------:R-:W-:Y:S01]  /*1710*/  FSETP.GT.AND P3, PT, |R13|, 8.50705917302346158658e+37, PT ;  /* 0x7e8000000d00780b */ /* 0x000fe20003f64200 */
[----:B------:R-:W-:Y:S01]  /*1720*/  FMUL R15, R64, 0.25 ;  /* 0x3e800000400f7820 */ /* 0x000fe20000400000 */
[----:B------:R-:W-:Y:S01]  /*1730*/  FSEL R4, R4, R5, P0 ;  /* 0x0000000504047208 */ /* 0x000fe20000000000 */
[----:B------:R-:W-:Y:S01]  /*1740*/  FADD R17, R63, R10 ;  /* 0x0000000a3f117221 */ /* 0x000fe20000000000 */
[----:B------:R-:W-:Y:S01]  /*1750*/  FSETP.GEU.AND P0, PT, |R6|, 1.175494350822287508e-38, PT ;  /* 0x008000000600780b */ /* 0x000fe20003f0e200 */
[----:B------:R-:W-:Y:S01]  /*1760*/  FMUL R7, R51, R51 ;  /* 0x0000003333077220 */ /* 0x000fe20000400000 */
[----:B------:R-:W-:Y:S01]  /*1770*/  FSEL R66, R11, R66, P2 ;  /* 0x000000420b427208 */ /* 0x000fe20001000000 */
[----:B------:R-:W-:Y:S01]  /*1780*/  @!P4 FMUL R4, R4, 16777216 ;  /* 0x4b8000000404c820 */ /* 0x000fe20000400000 */
[----:B------:R-:W-:Y:S01]  /*1790*/  FSEL R9, R9, R6, P2 ;  /* 0x0000000609097208 */ /* 0x000fe20001000000 */
[----:B------:R-:W-:Y:S01]  /*17a0*/  @!P4 FMUL R67, R67, 16777216 ;  /* 0x4b8000004343c820 */ /* 0x000fe20000400000 */
[C---:B------:R-:W-:Y:S01]  /*17b0*/  FSETP.GEU.AND P2, PT, |R13|.reuse, 1.175494350822287508e-38, PT ;  /* 0x008000000d00780b */ /* 0x040fe20003f4e200 */
[----:B------:R-:W-:Y:S01]  /*17c0*/  FMUL R11, R10, 0.25 ;  /* 0x3e8000000a0b7820 */ /* 0x000fe20000400000 */
[----:B------:R-:W-:Y:S01]  /*17d0*/  FSEL R65, R8, R65, P3 ;  /* 0x0000004108417208 */ /* 0x000fe20001800000 */
[----:B------:R-:W0:Y:S01]  /*17e0*/  MUFU.RCP R4, R4 ;  /* 0x0000000400047308 */ /* 0x000e220000001000 */
[----:B------:R-:W-:Y:S01]  /*17f0*/  FMUL R8, R13, 0.25 ;  /* 0x3e8000000d087820 */ /* 0x000fe20000400000 */
[----:B------:R-:W-:Y:S01]  /*1800*/  FSETP.NEU.AND P5, PT, R5, RZ, PT ;  /* 0x000000ff0500720b */ /* 0x000fe20003fad000 */
[----:B------:R-:W-:Y:S01]  /*1810*/  FMUL R12, R17, 0.25 ;  /* 0x3e800000110c7820 */ /* 0x000fe20000400000 */
[----:B------:R-:W-:Y:S01]  /*1820*/  @!P0 FMUL R9, R9, 16777216 ;  /* 0x4b80000009098820 */ /* 0x000fe20000400000 */
[----:B------:R-:W-:Y:S01]  /*1830*/  FSETP.GT.AND P4, PT, |R10|, 8.50705917302346158658e+37, PT ;  /* 0x7e8000000a00780b */ /* 0x000fe20003f84200 */
[----:B------:R-:W-:Y:S01]  /*1840*/  @!P0 FMUL R66, R66, 16777216 ;  /* 0x4b80000042428820 */ /* 0x000fe20000400000 */
[----:B------:R-:W-:Y:S01]  /*1850*/  FSEL R8, R8, R13, P3 ;  /* 0x0000000d08087208 */ /* 0x000fe20001800000 */
[----:B------:R-:W-:Y:S01]  /*1860*/  FMUL R14, R63, 0.25 ;  /* 0x3e8000003f0e7820 */ /* 0x000fe20000400000 */
[----:B------:R-:W-:Y:S01]  /*1870*/  FSETP.GEU.AND P3, PT, |R10|, 1.175494350822287508e-38, PT ;  /* 0x008000000a00780b */ /* 0x000fe20003f6e200 */
[----:B------:R-:W1:Y:S01]  /*1880*/  MUFU.RCP R9, R9 ;  /* 0x0000000900097308 */ /* 0x000e620000001000 */
[----:B------:R-:W-:Y:S01]  /*1890*/  FSETP.GT.AND P0, PT, |R17|, 8.50705917302346158658e+37, PT ;  /* 0x7e8000001100780b */ /* 0x000fe20003f04200 */
[----:B------:R-:W-:Y:S01]  /*18a0*/  @!P2 FMUL R8, R8, 16777216 ;  /* 0x4b8000000808a820 */ /* 0x000fe20000400000 */
[----:B------:R-:W-:Y:S01]  /*18b0*/  FADD R59, R60, R59 ;  /* 0x0000003b3c3b7221 */ /* 0x000fe20000000000 */
[----:B------:R-:W-:Y:S01]  /*18c0*/  FMUL R7, R68, R7 ;  /* 0x0000000744077220 */ /* 0x000fe20000400000 */
[----:B------:R-:W-:Y:S01]  /*18d0*/  FSEL R64, R15, R64, P4 ;  /* 0x000000400f407208 */ /* 0x000fe20002000000 */
[----:B0-----:R-:W-:Y:S01]  /*18e0*/  FMUL R4, R4, R67 ;  /* 0x0000004304047220 */ /* 0x001fe20000400000 */
[----:B------:R-:W-:Y:S01]  /*18f0*/  FSEL R11, R11, R10, P4 ;  /* 0x0000000a0b0b7208 */ /* 0x000fe20002000000 */
[----:B------:R-:W0:Y:S01]  /*1900*/  MUFU.RCP R8, R8 ;  /* 0x0000000800087308 */ /* 0x000e220000001000 */
[----:B------:R-:W-:Y:S01]  /*1910*/  FSETP.GEU.AND P4, PT, |R17|, 1.175494350822287508e-38, PT ;  /* 0x008000001100780b */ /* 0x000fe20003f8e200 */
[----:B------:R-:W-:Y:S01]  /*1920*/  @!P2 FMUL R65, R65, 16777216 ;  /* 0x4b8000004141a820 */ /* 0x000fe20000400000 */
[----:B------:R-:W-:Y:S01]  /*1930*/  FSEL R4, R4, RZ, P5 ;  /* 0x000000ff04047208 */ /* 0x000fe20002800000 */
[----:B------:R-:W-:Y:S01]  /*1940*/  @!P3 FMUL R11, R11, 16777216 ;  /* 0x4b8000000b0bb820 */ /* 0x000fe20000400000 */
[----:B------:R-:W-:Y:S01]  /*1950*/  FSEL R12, R12, R17, P0 ;  /* 0x000000110c0c7208 */ /* 0x000fe20000000000 */
[----:B------:R-:W-:Y:S01]  /*1960*/  @!P3 FMUL R64, R64, 16777216 ;  /* 0x4b8000004040b820 */ /* 0x000fe20000400000 */
[----:B------:R-:W-:Y:S01]  /*1970*/  FSEL R63, R14, R63, P0 ;  /* 0x0000003f0e3f7208 */ /* 0x000fe20000000000 */
[----:B------:R-:W-:Y:S01]  /*1980*/  FFMA R51, R51, R4, R52 ;  /* 0x0000000433337223 */ /* 0x000fe20000000034 */
[----:B-1----:R-:W-:Y:S01]  /*1990*/  FMUL R9, R9, R66 ;  /* 0x0000004209097220 */ /* 0x002fe20000400000 */
[----:B------:R-:W-:Y:S01]  /*19a0*/  FFMA R7, R4, R7, R59 ;  /* 0x0000000704077223 */ /* 0x000fe2000000003b */
[----:B------:R-:W-:Y:S01]  /*19b0*/  FSETP.NEU.AND P0, PT, R6, RZ, PT ;  /* 0x000000ff0600720b */ /* 0x000fe20003f0d000 */
[----:B------:R-:W-:Y:S01]  /*19c0*/  FADD R50, R50, -R51 ;  /* 0x8000003332327221 */ /* 0x000fe20000000000 */
[----:B------:R-:W-:Y:S01]  /*19d0*/  FADD R14, R62, R17 ;  /* 0x000000113e0e7221 */ /* 0x000fe20000000000 */
[----:B------:R-:W-:Y:S01]  /*19e0*/  FADD R58, R58, R7 ;  /* 0x000000073a3a7221 */ /* 0x000fe20000000000 */
[----:B------:R-:W-:Y:S01]  /*19f0*/  FSEL R9, R9, RZ, P0 ;  /* 0x000000ff09097208 */ /* 0x000fe20000000000 */
[----:B------:R-:W-:Y:S01]  /*1a00*/  FMUL R4, R50, R50 ;  /* 0x0000003232047220 */ /* 0x000fe20000400000 */
[----:B0-----:R-:W-:Y:S01]  /*1a10*/  FMUL R8, R8, R65 ;  /* 0x0000004108087220 */ /* 0x001fe20000400000 */
[----:B------:R-:W-:Y:S01]  /*1a20*/  FSETP.GEU.AND P0, PT, |R14|, 1.175494350822287508e-38, PT ;  /* 0x008000000e00780b */ /* 0x000fe20003f0e200 */
[----:B------:R-:W0:Y:S01]  /*1a30*/  MUFU.RCP R11, R11 ;  /* 0x0000000b000b7308 */ /* 0x000e220000001000 */
[----:B------:R-:W-:Y:S01]  /*1a40*/  FMUL R4, R5, R4 ;  /* 0x0000000405047220 */ /* 0x000fe20000400000 */
[----:B------:R-:W-:Y:S01]  /*1a50*/  FSETP.NEU.AND P3, PT, R13, RZ, PT ;  /* 0x000000ff0d00720b */ /* 0x000fe20003f6d000 */
[----:B------:R-:W-:Y:S01]  /*1a60*/  FFMA R50, R50, R9, R51 ;  /* 0x0000000932327223 */ /* 0x000fe20000000033 */
[----:B------:R-:W-:Y:S01]  /*1a70*/  @!P4 FMUL R12, R12, 16777216 ;  /* 0x4b8000000c0cc820 */ /* 0x000fe20000400000 */
[----:B------:R-:W-:Y:S01]  /*1a80*/  FFMA R4, R9, R4, R58 ;  /* 0x0000000409047223 */ /* 0x000fe2000000003a */
[C---:B------:R-:W-:Y:S01]  /*1a90*/  FMUL R7, R14.reuse, 0.25 ;  /* 0x3e8000000e077820 */ /* 0x040fe20000400000 */
[----:B------:R-:W-:Y:S01]  /*1aa0*/  FADD R9, R61, R14 ;  /* 0x0000000e3d097221 */ /* 0x000fe20000000000 */
[----:B------:R-:W-:Y:S01]  /*1ab0*/  FSETP.GT.AND P2, PT, |R14|, 8.50705917302346158658e+37, PT ;  /* 0x7e8000000e00780b */ /* 0x000fe20003f44200 */
[----:B------:R-:W-:Y:S01]  /*1ac0*/  FMUL R15, R62, 0.25 ;  /* 0x3e8000003e0f7820 */ /* 0x000fe20000400000 */
[----:B------:R-:W-:Y:S01]  /*1ad0*/  FSEL R8, R8, RZ, P3 ;  /* 0x000000ff08087208 */ /* 0x000fe20001800000 */
[--C-:B------:R-:W-:Y:S01]  /*1ae0*/  FADD R71, R71, -R50.reuse ;  /* 0x8000003247477221 */ /* 0x100fe20000000000 */
[----:B------:R-:W-:Y:S01]  /*1af0*/  @!P4 FMUL R63, R63, 16777216 ;  /* 0x4b8000003f3fc820 */ /* 0x000fe20000400000 */
[----:B------:R-:W-:Y:S01]  /*1b00*/  FSEL R7, R7, R14, P2 ;  /* 0x0000000e07077208 */ /* 0x000fe20001000000 */
[----:B------:R-:W1:Y:S01]  /*1b10*/  MUFU.RCP R12, R12 ;  /* 0x0000000c000c7308 */ /* 0x000e620000001000 */
[----:B------:R-:W-:Y:S01]  /*1b20*/  FSETP.GEU.AND P4, PT, |R9|, 1.175494350822287508e-38, PT ;  /* 0x008000000900780b */ /* 0x000fe20003f8e200 */
[----:B------:R-:W-:Y:S01]  /*1b30*/  FFMA R5, R71, R8, R50 ;  /* 0x0000000847057223 */ /* 0x000fe20000000032 */
[----:B------:R-:W-:Y:S01]  /*1b40*/  FADD R57, R57, R4 ;  /* 0x0000000439397221 */ /* 0x000fe20000000000 */
[----:B------:R-:W-:Y:S01]  /*1b50*/  FSEL R62, R15, R62, P2 ;  /* 0x0000003e0f3e7208 */ /* 0x000fe20001000000 */
[----:B------:R-:W-:Y:S01]  /*1b60*/  FMUL R71, R71, R71 ;  /* 0x0000004747477220 */ /* 0x000fe20000400000 */
[C---:B------:R-:W-:Y:S01]  /*1b70*/  FMUL R4, R9.reuse, 0.25 ;  /* 0x3e80000009047820 */ /* 0x040fe20000400000 */
[----:B------:R-:W-:Y:S01]  /*1b80*/  FSETP.GT.AND P2, PT, |R9|, 8.50705917302346158658e+37, PT ;  /* 0x7e8000000900780b */ /* 0x000fe20003f44200 */
[----:B------:R-:W-:Y:S01]  /*1b90*/  @!P0 FMUL R7, R7, 16777216 ;  /* 0x4b80000007078820 */ /* 0x000fe20000400000 */
[----:B------:R-:W-:Y:S01]  /*1ba0*/  FMUL R71, R6, R71 ;  /* 0x0000004706477220 */ /* 0x000fe20000400000 */
[----:B------:R-:W2:Y:S01]  /*1bb0*/  SHFL.BFLY PT, R16, R9, 0x4, 0x1f ;  /* 0x0c801f0009107f89 */ /* 0x000ea200000e0000 */
[----:B------:R-:W-:Y:S01]  /*1bc0*/  FSEL R6, R4, R9, P2 ;  /* 0x0000000904067208 */ /* 0x000fe20001000000 */
[----:B0-----:R-:W-:Y:S01]  /*1bd0*/  FMUL R11, R11, R64 ;  /* 0x000000400b0b7220 */ /* 0x001fe20000400000 */
[----:B------:R-:W-:Y:S01]  /*1be0*/  FSETP.NEU.AND P3, PT, R10, RZ, PT ;  /* 0x000000ff0a00720b */ /* 0x000fe20003f6d000 */
[----:B------:R-:W0:Y:S01]  /*1bf0*/  MUFU.RCP R7, R7 ;  /* 0x0000000700077308 */ /* 0x000e220000001000 */
[----:B------:R-:W-:Y:S01]  /*1c00*/  FADD R70, R70, -R5 ;  /* 0x8000000546467221 */ /* 0x000fe20000000000 */
[----:B------:R-:W-:Y:S01]  /*1c10*/  @!P4 FMUL R6, R6, 16777216 ;  /* 0x4b8000000606c820 */ /* 0x000fe20000400000 */
[----:B------:R-:W-:Y:S01]  /*1c20*/  FSEL R11, R11, RZ, P3 ;  /* 0x000000ff0b0b7208 */ /* 0x000fe20001800000 */
[----:B-1----:R-:W-:Y:S01]  /*1c30*/  FMUL R12, R12, R63 ;  /* 0x0000003f0c0c7220 */ /* 0x002fe20000400000 */
[----:B------:R-:W-:Y:S01]  /*1c40*/  FSETP.NEU.AND P3, PT, R17, RZ, PT ;  /* 0x000000ff1100720b */ /* 0x000fe20003f6d000 */
[----:B------:R-:W-:Y:S01]  /*1c50*/  FFMA R57, R8, R71, R57 ;  /* 0x0000004708397223 */ /* 0x000fe20000000039 */
[----:B------:R-:W-:Y:S01]  /*1c60*/  FMUL R8, R61, 0.25 ;  /* 0x3e8000003d087820 */ /* 0x000fe20000400000 */
[C---:B------:R-:W-:Y:S01]  /*1c70*/  FFMA R4, R70.reuse, R11, R5 ;  /* 0x0000000b46047223 */ /* 0x040fe20000000005 */
[----:B------:R-:W1:Y:S01]  /*1c80*/  MUFU.RCP R6, R6 ;  /* 0x0000000600067308 */ /* 0x000e620000001000 */
[----:B------:R-:W-:Y:S01]  /*1c90*/  FMUL R70, R70, R70 ;  /* 0x0000004646467220 */ /* 0x000fe20000400000 */
[----:B------:R-:W-:Y:S01]  /*1ca0*/  FSEL R12, R12, RZ, P3 ;  /* 0x000000ff0c0c7208 */ /* 0x000fe20001800000 */
[----:B------:R-:W-:Y:S01]  /*1cb0*/  @!P0 FMUL R62, R62, 16777216 ;  /* 0x4b8000003e3e8820 */ /* 0x000fe20000400000 */
[--C-:B------:R-:W-:Y:S01]  /*1cc0*/  FADD R73, R73, -R4.reuse ;  /* 0x8000000449497221 */ /* 0x100fe20000000000 */
[----:B------:R-:W-:Y:S01]  /*1cd0*/  FADD R56, R56, R57 ;  /* 0x0000003938387221 */ /* 0x000fe20000000000 */
[----:B------:R-:W-:Y:S01]  /*1ce0*/  FMUL R70, R13, R70 ;  /* 0x000000460d467220 */ /* 0x000fe20000400000 */
[----:B------:R-:W-:Y:S01]  /*1cf0*/  FSEL R61, R8, R61, P2 ;  /* 0x0000003d083d7208 */ /* 0x000fe20001000000 */
[----:B0-----:R-:W-:Y:S01]  /*1d00*/  FMUL R7, R7, R62 ;  /* 0x0000003e07077220 */ /* 0x001fe20000400000 */
[----:B------:R-:W-:Y:S01]  /*1d10*/  FFMA R5, R73, R12, R4 ;  /* 0x0000000c49057223 */ /* 0x000fe20000000004 */
[----:B------:R-:W-:Y:S01]  /*1d20*/  FFMA R56, R11, R70, R56 ;  /* 0x000000460b387223 */ /* 0x000fe20000000038 */
[----:B------:R-:W-:Y:S01]  /*1d30*/  FMUL R73, R73, R73 ;  /* 0x0000004949497220 */ /* 0x000fe20000400000 */
[----:B------:R-:W-:Y:S01]  /*1d40*/  FSETP.NEU.AND P0, PT, R14, RZ, PT ;  /* 0x000000ff0e00720b */ /* 0x000fe20003f0d000 */
[----:B------:R-:W-:Y:S01]  /*1d50*/  @!P4 FMUL R61, R61, 16777216 ;  /* 0x4b8000003d3dc820 */ /* 0x000fe20000400000 */
[----:B--2---:R-:W-:Y:S01]  /*1d60*/  FADD R8, R9, R16 ;  /* 0x0000001009087221 */ /* 0x004fe20000000000 */
[----:B------:R-:W-:Y:S01]  /*1d70*/  FADD R55, R55, R56 ;  /* 0x0000003837377221 */ /* 0x000fe20000000000 */
[----:B------:R-:W-:Y:S01]  /*1d80*/  FMUL R73, R10, R73 ;  /* 0x000000490a497220 */ /* 0x000fe20000400000 */
[----:B------:R-:W-:Y:S01]  /*1d90*/  FADD R76, R76, -R5 ;  /* 0x800000054c4c7221 */ /* 0x000fe20000000000 */
[----:B------:R-:W-:Y:S01]  /*1da0*/  FSEL R7, R7, RZ, P0 ;  /* 0x000000ff07077208 */ /* 0x000fe20000000000 */
[----:B-1----:R-:W-:Y:S01]  /*1db0*/  FMUL R6, R6, R61 ;  /* 0x0000003d06067220 */ /* 0x002fe20000400000 */
[----:B------:R-:W-:Y:S01]  /*1dc0*/  FFMA R55, R12, R73, R55 ;  /* 0x000000490c377223 */ /* 0x000fe20000000037 */
[C---:B------:R-:W-:Y:S01]  /*1dd0*/  FMUL R4, R76.reuse, R76 ;  /* 0x0000004c4c047220 */ /* 0x040fe20000400000 */
[----:B------:R-:W-:Y:S01]  /*1de0*/  FSETP.NEU.AND P2, PT, R9, RZ, PT ;  /* 0x000000ff0900720b */ /* 0x000fe20003f4d000 */
[----:B------:R-:W-:Y:S01]  /*1df0*/  FFMA R5, R76, R7, R5 ;  /* 0x000000074c057223 */ /* 0x000fe20000000005 */
[C---:B------:R-:W-:Y:S01]  /*1e00*/  FSETP.GEU.AND P3, PT, |R8|.reuse, 1.175494350822287508e-38, PT ;  /* 0x008000000800780b */ /* 0x040fe20003f6e200 */
[----:B------:R-:W-:Y:S01]  /*1e10*/  FMUL R11, R8, 0.25 ;  /* 0x3e800000080b7820 */ /* 0x000fe20000400000 */
[----:B------:R-:W-:Y:S01]  /*1e20*/  FADD R54, R54, R55 ;  /* 0x0000003736367221 */ /* 0x000fe20000000000 */
[----:B------:R-:W-:Y:S01]  /*1e30*/  FMUL R4, R17, R4 ;  /* 0x0000000411047220 */ /* 0x000fe20000400000 */
[----:B------:R-:W-:Y:S01]  /*1e40*/  FSETP.GT.AND P0, PT, |R8|, 8.50705917302346158658e+37, PT ;  /* 0x7e8000000800780b */ /* 0x000fe20003f04200 */
[--C-:B------:R-:W-:Y:S01]  /*1e50*/  FADD R74, R74, -R5.reuse ;  /* 0x800000054a4a7221 */ /* 0x100fe20000000000 */
[----:B------:R-:W-:Y:S01]  /*1e60*/  FSEL R6, R6, RZ, P2 ;  /* 0x000000ff06067208 */ /* 0x000fe20001000000 */
[----:B------:R-:W0:Y:S01]  /*1e70*/  SHFL.BFLY PT, R13, R8, 0x2, 0x1f ;  /* 0x0c401f00080d7f89 */ /* 0x000e2200000e0000 */
[----:B------:R-:W-:Y:S01]  /*1e80*/  FFMA R4, R7, R4, R54 ;  /* 0x0000000407047223 */ /* 0x000fe20000000036 */
[----:B------:R-:W-:Y:S01]  /*1e90*/  FSEL R11, R11, R8, P0 ;  /* 0x000000080b0b7208 */ /* 0x000fe20000000000 */
[C---:B------:R-:W-:Y:S01]  /*1ea0*/  FMUL R7, R74.reuse, R74 ;  /* 0x0000004a4a077220 */ /* 0x040fe20000400000 */
[----:B------:R-:W-:Y:S01]  /*1eb0*/  FFMA R5, R74, R6, R5 ;  /* 0x000000064a057223 */ /* 0x000fe20000000005 */
[----:B------:R-:W-:Y:S01]  /*1ec0*/  FADD R53, R53, R4 ;  /* 0x0000000435357221 */ /* 0x000fe20000000000 */
[----:B------:R-:W-:Y:S01]  /*1ed0*/  FSETP.NEU.AND P2, PT, R8, RZ, PT ;  /* 0x000000ff0800720b */ /* 0x000fe20003f4d000 */
[----:B------:R-:W-:Y:S01]  /*1ee0*/  @!P3 FMUL R11, R11, 16777216 ;  /* 0x4b8000000b0bb820 */ /* 0x000fe20000400000 */
[----:B------:R-:W-:Y:S01]  /*1ef0*/  FMUL R7, R14, R7 ;  /* 0x000000070e077220 */ /* 0x000fe20000400000 */
[----:B------:R-:W1:Y:S01]  /*1f00*/  SHFL.BFLY PT, R4, R5, 0x4, 0x1f ;  /* 0x0c801f0005047f89 */ /* 0x000e6200000e0000 */
[----:B------:R-:W-:Y:S01]  /*1f10*/  @P0 FMUL R16, R16, 0.25 ;  /* 0x3e80000010100820 */ /* 0x000fe20000400000 */
[----:B------:R-:W-:Y:S01]  /*1f20*/  LOP3.LUT R45, R45, 0x3f, R44, 0xf8, !PT ;  /* 0x0000003f2d2d7812 */ /* 0x000fe200078ef82c */
[----:B------:R-:W-:Y:S01]  /*1f30*/  FFMA R7, R6, R7, R53 ;  /* 0x0000000706077223 */ /* 0x000fe20000000035 */
[----:B------:R-:W2:Y:S01]  /*1f40*/  MUFU.RCP R11, R11 ;  /* 0x0000000b000b7308 */ /* 0x000ea20000001000 */
[----:B------:R-:W-:Y:S01]  /*1f50*/  @!P3 FMUL R16, R16, 16777216 ;  /* 0x4b8000001010b820 */ /* 0x000fe20000400000 */
[----:B------:R-:W-:Y:S01]  /*1f60*/  LOP3.LUT R35, R44, 0x3f, RZ, 0xc0, !PT ;  /* 0x0000003f2c237812 */ /* 0x000fe200078ec0ff */
[----:B------:R-:W-:Y:S01]  /*1f70*/  IMAD.MOV.U32 R38, RZ, RZ, -0x800000 ;  /* 0xff800000ff267424 */ /* 0x000fe200078e00ff */
[----:B------:R-:W3:Y:S01]  /*1f80*/  SHFL.BFLY PT, R6, R7, 0x4, 0x1f ;  /* 0x0c801f0007067f89 */ /* 0x000ee200000e0000 */
[----:B------:R-:W-:Y:S01]  /*1f90*/  MOV R39, 0xffffffc0 ;  /* 0xffffffc000277802 */ /* 0x000fe20000000f00 */
[----:B------:R-:W-:Y:S01]  /*1fa0*/  IMAD.MOV.U32 R66, RZ, RZ, -0x1 ;  /* 0xffffffffff427424 */ /* 0x000fe200078e00ff */
[----:B------:R-:W-:Y:S01]  /*1fb0*/  MOV R54, 0xff800000 ;  /* 0xff80000000367802 */ /* 0x000fe20000000f00 */
[----:B------:R-:W-:-:S02]  /*1fc0*/  IMAD.MOV.U32 R48, RZ, RZ, 0x7f800000 ;  /* 0x7f800000ff307424 */ /* 0x000fc400078e00ff */
[----:B------:R-:W-:Y:S01]  /*1fd0*/  IMAD.MOV.U32 R41, RZ, RZ, 0x7f800000 ;  /* 0x7f800000ff297424 */ /* 0x000fe200078e00ff */
[----:B0-----:R-:W-:Y:S01]  /*1fe0*/  FADD R12, R8, R13 ;  /* 0x0000000d080c7221 */ /* 0x001fe20000000000 */
[----:B------:R-:W-:Y:S02]  /*1ff0*/  IMAD.MOV.U32 R40, RZ, RZ, 0x7f800000 ;  /* 0x7f800000ff287424 */ /* 0x000fe400078e00ff */
[----:B------:R-:W-:Y:S01]  /*2000*/  IMAD.MOV.U32 R47, RZ, RZ, -0x800000 ;  /* 0xff800000ff2f7424 */ /* 0x000fe200078e00ff */
[C---:B------:R-:W-:Y:S01]  /*2010*/  FMUL R15, R12.reuse, 0.25 ;  /* 0x3e8000000c0f7820 */ /* 0x040fe20000400000 */
[----:B--2---:R-:W-:Y:S01]  /*2020*/  FMUL R16, R11, R16 ;  /* 0x000000100b107220 */ /* 0x004fe20000400000 */
[C---:B------:R-:W-:Y:S01]  /*2030*/  FSETP.GEU.AND P3, PT, |R12|.reuse, 1.175494350822287508e-38, PT ;  /* 0x008000000c00780b */ /* 0x040fe20003f6e200 */
[----:B------:R-:W0:Y:S01]  /*2040*/  SHFL.BFLY PT, R11, R12, 0x1, 0x1f ;  /* 0x0c201f000c0b7f89 */ /* 0x000e2200000e0000 */
[----:B------:R-:W-:Y:S01]  /*2050*/  FSETP.GT.AND P0, PT, |R12|, 8.50705917302346158658e+37, PT ;  /* 0x7e8000000c00780b */ /* 0x000fe20003f04200 */
[----:B-1----:R-:W-:Y:S01]  /*2060*/  FADD R4, -R5, R4 ;  /* 0x0000000405047221 */ /* 0x002fe20000000100 */
[----:B------:R-:W-:Y:S01]  /*2070*/  FSEL R16, R16, RZ, P2 ;  /* 0x000000ff10107208 */ /* 0x000fe20001000000 */
[----:B------:R-:W-:Y:S01]  /*2080*/  IMAD.MOV.U32 R46, RZ, RZ, -0x800000 ;  /* 0xff800000ff2e7424 */ /* 0x000fe200078e00ff */
[----:B------:R-:W-:Y:S01]  /*2090*/  FSEL R15, R15, R12, P0 ;  /* 0x0000000c0f0f7208 */ /* 0x000fe20000000000 */
[----:B------:R-:W-:Y:S01]  /*20a0*/  FMUL R10, R4, R4 ;  /* 0x00000004040a7220 */ /* 0x000fe20000400000 */
[----:B------:R-:W-:Y:S01]  /*20b0*/  FSETP.NEU.AND P2, PT, R12, RZ, PT ;  /* 0x000000ff0c00720b */ /* 0x000fe20003f4d000 */
[----:B------:R-:W-:Y:S01]  /*20c0*/  FFMA R4, R4, R16, R5 ;  /* 0x0000001004047223 */ /* 0x000fe20000000005 */
[----:B------:R-:W-:Y:S01]  /*20d0*/  IMAD.MOV.U32 R49, RZ, RZ, -0x800000 ;  /* 0xff800000ff317424 */ /* 0x000fe200078e00ff */
[----:B------:R-:W-:Y:S01]  /*20e0*/  FMUL R10, R9, R10 ;  /* 0x0000000a090a7220 */ /* 0x000fe20000400000 */
[----:B---3--:R-:W-:Y:S01]  /*20f0*/  FADD R7, R7, R6 ;  /* 0x0000000607077221 */ /* 0x008fe20000000000 */
[----:B------:R-:W-:Y:S01]  /*2100*/  @!P3 FMUL R15, R15, 16777216 ;  /* 0x4b8000000f0fb820 */ /* 0x000fe20000400000 */
[----:B------:R-:W1:Y:S01]  /*2110*/  SHFL.BFLY PT, R5, R4, 0x2, 0x1f ;  /* 0x0c401f0004057f89 */ /* 0x000e6200000e0000 */
[----:B------:R-:W-:Y:S01]  /*2120*/  @P0 FMUL R13, R13, 0.25 ;  /* 0x3e8000000d0d0820 */ /* 0x000fe20000400000 */
[----:B------:R-:W-:Y:S01]  /*2130*/  FFMA R7, R16, R10, R7 ;  /* 0x0000000a10077223 */ /* 0x000fe20000000007 */
[----:B------:R-:W-:Y:S01]  /*2140*/  IMAD.MOV.U32 R51, RZ, RZ, -0x800000 ;  /* 0xff800000ff337424 */ /* 0x000fe200078e00ff */
[----:B------:R-:W2:Y:S01]  /*2150*/  MUFU.RCP R10, R15 ;  /* 0x0000000f000a7308 */ /* 0x000ea20000001000 */
[----:B------:R-:W-:Y:S01]  /*2160*/  @!P3 FMUL R13, R13, 16777216 ;  /* 0x4b8000000d0db820 */ /* 0x000fe20000400000 */
[----:B------:R-:W-:Y:S01]  /*2170*/  IMAD.MOV.U32 R56, RZ, RZ, -0x800000 ;  /* 0xff800000ff387424 */ /* 0x000fe200078e00ff */
[----:B------:R-:W3:Y:S01]  /*2180*/  SHFL.BFLY PT, R6, R7, 0x2, 0x1f ;  /* 0x0c401f0007067f89 */ /* 0x000ee200000e0000 */
[----:B------:R-:W-:-:S02]  /*2190*/  IMAD.MOV.U32 R52, RZ, RZ, -0x800000 ;  /* 0xff800000ff347424 */ /* 0x000fc400078e00ff */
[----:B------:R-:W-:Y:S01]  /*21a0*/  IMAD.MOV.U32 R55, RZ, RZ, 0x7f800000 ;  /* 0x7f800000ff377424 */ /* 0x000fe200078e00ff */
[----:B0-----:R-:W-:Y:S01]  /*21b0*/  FADD R14, R12, R11 ;  /* 0x0000000b0c0e7221 */ /* 0x001fe20000000000 */
[----:B------:R-:W-:Y:S02]  /*21c0*/  IMAD.MOV.U32 R57, RZ, RZ, 0x7f800000 ;  /* 0x7f800000ff397424 */ /* 0x000fe400078e00ff */
[----:B------:R-:W-:Y:S02]  /*21d0*/  IMAD.MOV.U32 R53, RZ, RZ, 0x7f800000 ;  /* 0x7f800000ff357424 */ /* 0x000fe400078e00ff */
[C---:B------:R-:W-:Y:S01]  /*21e0*/  FSETP.GT.AND P0, PT, |R14|.reuse, 8.50705917302346158658e+37, PT ;  /* 0x7e8000000e00780b */ /* 0x040fe20003f04200 */
[----:B------:R-:W-:Y:S01]  /*21f0*/  IMAD.MOV.U32 R58, RZ, RZ, 0x7f800000 ;  /* 0x7f800000ff3a7424 */ /* 0x000fe200078e00ff */
[----:B------:R-:W-:Y:S01]  /*2200*/  FSETP.GEU.AND P3, PT, |R14|, 1.175494350822287508e-38, PT ;  /* 0x008000000e00780b */ /* 0x000fe20003f6e200 */
[----:B--2---:R-:W-:Y:S01]  /*2210*/  FMUL R10, R10, R13 ;  /* 0x0000000d0a0a7220 */ /* 0x004fe20000400000 */
[----:B-1----:R-:W-:-:S04]  /*2220*/  FADD R5, -R4, R5 ;  /* 0x0000000504057221 */ /* 0x002fc80000000100 */
[----:B------:R-:W-:Y:S02]  /*2230*/  FSEL R10, R10, RZ, P2 ;  /* 0x000000ff0a0a7208 */ /* 0x000fe40001000000 */
[C---:B------:R-:W-:Y:S01]  /*2240*/  FSETP.NEU.AND P2, PT, R14.reuse, RZ, PT ;  /* 0x000000ff0e00720b */ /* 0x040fe20003f4d000 */
[C---:B------:R-:W-:Y:S02]  /*2250*/  FMUL R9, R5.reuse, R5 ;  /* 0x0000000505097220 */ /* 0x040fe40000400000 */
[----:B------:R-:W-:Y:S01]  /*2260*/  @P0 FMUL R14, R14, 0.25 ;  /* 0x3e8000000e0e0820 */ /* 0x000fe20000400000 */
[----:B------:R-:W-:Y:S01]  /*2270*/  FFMA R4, R5, R10, R4 ;  /* 0x0000000a05047223 */ /* 0x000fe20000000004 */
[----:B---3--:R-:W-:Y:S01]  /*2280*/  FADD R7, R7, R6 ;  /* 0x0000000607077221 */ /* 0x008fe20000000000 */
[----:B------:R-:W-:Y:S01]  /*2290*/  FMUL R9, R8, R9 ;  /* 0x0000000908097220 */ /* 0x000fe20000400000 */
[----:B------:R-:W-:Y:S01]  /*22a0*/  @!P3 FMUL R14, R14, 16777216 ;  /* 0x4b8000000e0eb820 */ /* 0x000fe20000400000 */
[----:B------:R-:W-:Y:S01]  /*22b0*/  @P0 FMUL R11, R11, 0.25 ;  /* 0x3e8000000b0b0820 */ /* 0x000fe20000400000 */
[----:B------:R-:W0:Y:S01]  /*22c0*/  SHFL.BFLY PT, R5, R4, 0x1, 0x1f ;  /* 0x0c201f0004057f89 */ /* 0x000e2200000e0000 */
[----:B------:R-:W-:Y:S01]  /*22d0*/  FFMA R7, R10, R9, R7 ;  /* 0x000000090a077223 */ /* 0x000fe20000000007 */
[----:B------:R-:W-:Y:S01]  /*22e0*/  IADD3 R32, P0, R2, 0x9000, RZ ;  /* 0x0000900002207810 */ /* 0x000fe20007f1e0ff */
[----:B------:R-:W-:Y:S01]  /*22f0*/  @!P3 FMUL R11, R11, 16777216 ;  /* 0x4b8000000b0bb820 */ /* 0x000fe20000400000 */
[----:B------:R-:W1:Y:S02]  /*2300*/  MUFU.RCP R14, R14 ;  /* 0x0000000e000e7308 */ /* 0x000e640000001000 */
[----:B------:R-:W2:Y:S01]  /*2310*/  SHFL.BFLY PT, R6, R7, 0x1, 0x1f ;  /* 0x0c201f0007067f89 */ /* 0x000ea200000e0000 */
[----:B------:R-:W-:Y:S01]  /*2320*/  IMAD.X R33, RZ, RZ, R3, P0 ;  /* 0x000000ffff217224 */ /* 0x000fe200000e0603 */
[----:B-1----:R-:W-:Y:S01]  /*2330*/  FMUL R11, R14, R11 ;  /* 0x0000000b0e0b7220 */ /* 0x002fe20000400000 */
[----:B0-----:R-:W-:-:S04]  /*2340*/  FADD R5, -R4, R5 ;  /* 0x0000000504057221 */ /* 0x001fc80000000100 */
[----:B------:R-:W-:Y:S02]  /*2350*/  FSEL R11, R11, RZ, P2 ;  /* 0x000000ff0b0b7208 */ /* 0x000fe40001000000 */
[----:B------:R-:W-:Y:S01]  /*2360*/  IADD3 R8, P2, R36, 0x4800, RZ ;  /* 0x0000480024087810 */ /* 0x000fe20007f5e0ff */
[----:B------:R-:W-:Y:S01]  /*2370*/  FMUL R9, R5, R5 ;  /* 0x0000000505097220 */ /* 0x000fe20000400000 */
[----:B--2---:R-:W-:Y:S01]  /*2380*/  FADD R6, R7, R6 ;  /* 0x0000000607067221 */ /* 0x004fe20000000000 */
[----:B------:R-:W-:Y:S02]  /*2390*/  IMAD.MOV.U32 R7, RZ, RZ, 0x39aaaaab ;  /* 0x39aaaaabff077424 */ /* 0x000fe400078e00ff */
[----:B------:R-:W-:Y:S01]  /*23a0*/  FMUL R9, R12, R9 ;  /* 0x000000090c097220 */ /* 0x000fe20000400000 */
[----:B------:R-:W-:-:S03]  /*23b0*/  FFMA R34, R5, R11, R4 ;  /* 0x0000000b05227223 */ /* 0x000fc60000000004 */
[----:B------:R-:W-:Y:S01]  /*23c0*/  FFMA R6, R11, R9, R6 ;  /* 0x000000090b067223 */ /* 0x000fe20000000006 */
[----:B------:R-:W-:Y:S02]  /*23d0*/  IMAD.X R9, RZ, RZ, R37, P2 ;  /* 0x000000ffff097224 */ /* 0x000fe400010e0625 */
[----:B------:R-:W-:Y:S01]  /*23e0*/  IMAD.MOV.U32 R37, RZ, RZ, 0x7f800000 ;  /* 0x7f800000ff257424 */ /* 0x000fe200078e00ff */
[----:B------:R-:W-:-:S04]  /*23f0*/  FFMA R6, R6, R7, 9.9999999747524270788e-07 ;  /* 0x358637bd06067423 */ /* 0x000fc80000000007 */
[----:B------:R0:W1:Y:S03]  /*2400*/  MUFU.RSQ R50, R6 ;  /* 0x0000000600327308 */ /* 0x0000660000001400 */
.L_x_3:
[----:B------:R-:W-:Y:S01]  /*2410*/  IADD3 R59, R0, 0x40, R39 ;  /* 0x00000040003b7810 */ /* 0x000fe20007ffe027 */
[----:B------:R-:W-:Y:S01]  /*2420*/  CS2R R4, SRZ ;  /* 0x0000000000047805 */ /* 0x000fe2000001ff00 */
[----:B------:R-:W-:Y:S01]  /*2430*/  MOV R36, 0x2 ;  /* 0x0000000200247802 */ /* 0x000fe20000000f00 */
[----:B0-----:R-:W-:-:S04]  /*2440*/  CS2R R6, SRZ ;  /* 0x0000000000067805 */ /* 0x001fc8000001ff00 */
[----:B------:R-:W-:-:S05]  /*2450*/  IMAD.WIDE R2, R59, R36, c[0x0][0x1a0] ;  /* 0x000068003b027625 */ /* 0x000fca00078e0224 */
[----:B------:R0:W2:Y:S01]  /*2460*/  @!P1 LDG.E.EF.128 R4, [R2.64] ;  /* 0x0000000402049981 */ /* 0x0000a2000c0e1d00 */
[----:B------:R-:W-:Y:S02]  /*2470*/  IMAD.MOV.U32 R62, RZ, RZ, R32 ;  /* 0x000000ffff3e7224 */ /* 0x000fe400078e0020 */
[----:B------:R-:W-:-:S05]  /*2480*/  IMAD.MOV.U32 R63, RZ, RZ, R33 ;  /* 0x000000ffff3f7224 */ /* 0x000fca00078e0021 */
[----:B------:R3:W4:Y:S01]  /*2490*/  LDG.E.EL.128 R12, [R62.64+0x3000] ;  /* 0x003000043e0c7981 */ /* 0x000722000c2e1d00 */
[----:B0-----:R-:W-:Y:S02]  /*24a0*/  IMAD.MOV.U32 R2, RZ, RZ, R8 ;  /* 0x000000ffff027224 */ /* 0x001fe400078e0008 */
[----:B------:R-:W-:Y:S01]  /*24b0*/  IMAD.MOV.U32 R3, RZ, RZ, R9 ;  /* 0x000000ffff037224 */ /* 0x000fe200078e0009 */
[----:B------:R3:W5:Y:S04]  /*24c0*/  LDG.E.EL.128 R20, [R62.64] ;  /* 0x000000043e147981 */ /* 0x000768000c2e1d00 */
[----:B------:R-:W3:Y:S04]  /*24d0*/  LDG.E.EL.128 R8, [R2.64+0x1800] ;  /* 0x0018000402087981 */ /* 0x000ee8000c2e1d00 */
[----:B------:R-:W4:Y:S01]  /*24e0*/  LDG.E.EL.128 R16, [R2.64] ;  /* 0x0000000402107981 */ /* 0x000f22000c2e1d00 */
[----:B------:R-:W-:Y:S01]  /*24f0*/  IADD3 R39, P0, R39, 0x40, RZ ;  /* 0x0000004027277810 */ /* 0x000fe20007f1e0ff */
[----:B------:R-:W-:-:S02]  /*2500*/  IMAD.MOV.U32 R25, RZ, RZ, 0x4 ;  /* 0x00000004ff197424 */ /* 0x000fc400078e00ff */
[----:B------:R0:W4:Y:S01]  /*2510*/  LDG.E.EL.128 R28, [R62.64+0x10] ;  /* 0x000010043e1c7981 */ /* 0x000122000c2e1d00 */
[----:B------:R-:W-:-:S05]  /*2520*/  LOP3.LUT R24, R39, 0x3004, R42, 0xfe, !PT ;  /* 0x0000300427187812 */ /* 0x000fca00078efe2a */
[----:B------:R-:W-:-:S06]  /*2530*/  IMAD.WIDE.U32 R24, R24, R25, c[0x0][0x168] ;  /* 0x00005a0018187625 */ /* 0x000fcc00078e0019 */
[----:B------:R-:W5:Y:S01]  /*2540*/  LDG.E.EL.128 R24, [R24.64] ;  /* 0x0000000418187981 */ /* 0x000f62000c2e1d00 */
[----:B------:R-:W-:-:S05]  /*2550*/  IADD3 R32, P2, R62, 0x100, RZ ;  /* 0x000001003e207810 */ /* 0x000fca0007f5e0ff */
[----:B------:R-:W-:Y:S01]  /*2560*/  IMAD.X R33, RZ, RZ, R63, P2 ;  /* 0x000000ffff217224 */ /* 0x000fe200010e063f */
[----:B------:R-:W-:Y:S01]  /*2570*/  FSETP.NAN.AND P2, PT, R41, R41, PT ;  /* 0x000000292900720b */ /* 0x000fe20003f48000 */
[----:B------:R-:W-:Y:S01]  /*2580*/  IMAD.X R66, RZ, RZ, R66, P0 ;  /* 0x000000ffff427224 */ /* 0x000fe200000e0642 */
[C---:B--2---:R-:W-:Y:S01]  /*2590*/  PRMT R68, R5.reuse, 0x7632, R68 ;  /* 0x0000763205447816 */ /* 0x044fe20000000044 */
[----:B------:R-:W-:Y:S02]  /*25a0*/  IMAD.U32 R69, R5, 0x10000, RZ ;  /* 0x0001000005457824 */ /* 0x000fe400078e00ff */
[----:B------:R-:W-:-:S04]  /*25b0*/  IMAD.U32 R65, R4, 0x10000, RZ ;  /* 0x0001000004417824 */ /* 0x000fc800078e00ff */
[----:B------:R-:W-:Y:S01]  /*25c0*/  FADD R65, -R34, R65 ;  /* 0x0000004122417221 */ /* 0x000fe20000000100 */
[C---:B---3--:R-:W-:Y:S02]  /*25d0*/  PRMT R5, R8.reuse, 0x7632, R5 ;  /* 0x0000763208057816 */ /* 0x048fe40000000005 */
[C---:B------:R-:W-:Y:S01]  /*25e0*/  PRMT R67, R9.reuse, 0x7632, R67 ;  /* 0x0000763209437816 */ /* 0x040fe20000000043 */
[----:B------:R-:W-:Y:S02]  /*25f0*/  IMAD.U32 R9, R9, 0x10000, RZ ;  /* 0x0001000009097824 */ /* 0x000fe400078e00ff */
[----:B0-----:R-:W-:Y:S02]  /*2600*/  IMAD.U32 R63, R8, 0x10000, RZ ;  /* 0x00010000083f7824 */ /* 0x001fe400078e00ff */
[----:B------:R-:W-:Y:S01]  /*2610*/  IMAD.U32 R8, R5, 0x10000, RZ ;  /* 0x0001000005087824 */ /* 0x000fe200078e00ff */
[----:B----4-:R-:W-:Y:S01]  /*2620*/  PRMT R5, R16, 0x7632, R5 ;  /* 0x0000763210057816 */ /* 0x010fe20000000005 */
[----:B------:R-:W-:Y:S01]  /*2630*/  IMAD.U32 R70, R67, 0x10000, RZ ;  /* 0x0001000043467824 */ /* 0x000fe200078e00ff */
[----:B------:R-:W-:Y:S01]  /*2640*/  FADD R71, R14, R9 ;  /* 0x000000090e477221 */ /* 0x000fe20000000000 */
[----:B------:R-:W-:Y:S01]  /*2650*/  PRMT R64, R10, 0x7632, R64 ;  /* 0x000076320a407816 */ /* 0x000fe20000000040 */
[----:B------:R-:W-:Y:S01]  /*2660*/  FADD R12, R12, R63 ;  /* 0x0000003f0c0c7221 */ /* 0x000fe20000000000 */
[----:B------:R-:W-:Y:S01]  /*2670*/  SHF.L.U32 R67, R10, 0x10, RZ ;  /* 0x000000100a437819 */ /* 0x000fe200000006ff */
[----:B------:R-:W-:Y:S01]  /*2680*/  IMAD.U32 R9, R16, 0x10000, RZ ;  /* 0x0001000010097824 */ /* 0x000fe200078e00ff */
[----:B------:R-:W-:Y:S01]  /*2690*/  PRMT R10, R17, 0x7632, R10 ;  /* 0x00007632110a7816 */ /* 0x000fe2000000000a */
[----:B------:R-:W-:Y:S01]  /*26a0*/  FADD R13, R13, R8 ;  /* 0x000000080d0d7221 */ /* 0x000fe20000000000 */
[----:B------:R-:W-:Y:S01]  /*26b0*/  IMAD.U32 R8, R5, 0x10000, RZ ;  /* 0x0001000005087824 */ /* 0x000fe200078e00ff */
[----:B------:R-:W-:Y:S01]  /*26c0*/  PRMT R60, R4, 0x7632, R60 ;  /* 0x00007632043c7816 */ /* 0x000fe2000000003c */
[----:B------:R-:W-:Y:S01]  /*26d0*/  IMAD.U32 R17, R17, 0x10000, RZ ;  /* 0x0001000011117824 */ /* 0x000fe200078e00ff */
[----:B-----5:R-:W-:Y:S01]  /*26e0*/  FADD R20, R20, R9 ;  /* 0x0000000914147221 */ /* 0x020fe20000000000 */
[----:B------:R-:W-:Y:S01]  /*26f0*/  FADD R69, -R34, R69 ;  /* 0x0000004522457221 */ /* 0x000fe20000000100 */
[----:B------:R-:W-:Y:S01]  /*2700*/  FADD R12, R12, 1 ;  /* 0x3f8000000c0c7421 */ /* 0x000fe20000000000 */
[----:B-1----:R-:W-:Y:S01]  /*2710*/  FMUL R65, R50, R65 ;  /* 0x0000004132417220 */ /* 0x002fe20000400000 */
[----:B------:R-:W-:Y:S01]  /*2720*/  IMAD.U32 R14, R10, 0x10000, RZ ;  /* 0x000100000a0e7824 */ /* 0x000fe200078e00ff */
[----:B------:R-:W-:Y:S01]  /*2730*/  FADD R10, R21, R8 ;  /* 0x00000008150a7221 */ /* 0x000fe20000000000 */
[----:B------:R-:W-:Y:S01]  /*2740*/  SHF.L.U32 R9, R68, 0x10, RZ ;  /* 0x0000001044097819 */ /* 0x000fe200000006ff */
[----:B------:R-:W-:Y:S01]  /*2750*/  FADD R22, R22, R17 ;  /* 0x0000001116167221 */ /* 0x000fe20000000000 */
[----:B------:R-:W-:Y:S01]  /*2760*/  FADD R8, R71, 1 ;  /* 0x3f80000047087421 */ /* 0x000fe20000000000 */
[----:B------:R-:W-:Y:S01]  /*2770*/  FMUL R69, R50, R69 ;  /* 0x0000004532457220 */ /* 0x000fe20000400000 */
[----:B------:R-:W-:Y:S01]  /*2780*/  FFMA R12, R65, R12, R20 ;  /* 0x0000000c410c7223 */ /* 0x000fe20000000014 */
[----:B------:R-:W-:Y:S01]  /*2790*/  IMAD.U32 R5, R60, 0x10000, RZ ;  /* 0x000100003c057824 */ /* 0x000fe200078e00ff */
[----:B------:R-:W-:Y:S01]  /*27a0*/  FADD R70, R15, R70 ;  /* 0x000000460f467221 */ /* 0x000fe20000000000 */
[----:B------:R-:W-:Y:S01]  /*27b0*/  FFMA R69, R69, R8, R22 ;  /* 0x0000000845457223 */ /* 0x000fe20000000016 */
[C---:B------:R-:W-:Y:S01]  /*27c0*/  FADD R9, -R34.reuse, R9 ;  /* 0x0000000922097221 */ /* 0x040fe20000000100 */
[----:B------:R-:W-:Y:S01]  /*27d0*/  FADD R5, -R34, R5 ;  /* 0x0000000522057221 */ /* 0x000fe20000000100 */
[-C--:B------:R-:W-:Y:S01]  /*27e0*/  FSETP.GEU.AND P3, PT, R41, R12.reuse, PT ;  /* 0x0000000c2900720b */ /* 0x080fe20003f6e000 */
[C---:B------:R-:W-:Y:S01]  /*27f0*/  IMAD.U32 R63, R18.reuse, 0x10000, RZ ;  /* 0x00010000123f7824 */ /* 0x040fe200078e00ff */
[----:B------:R-:W-:Y:S01]  /*2800*/  PRMT R15, R18, 0x7632, R15 ;  /* 0x00007632120f7816 */ /* 0x000fe2000000000f */
[----:B------:R-:W-:Y:S01]  /*2810*/  FADD R8, R13, 1 ;  /* 0x3f8000000d087421 */ /* 0x000fe20000000000 */
[----:B------:R-:W-:Y:S01]  /*2820*/  FADD R18, R23, R14 ;  /* 0x0000000e17127221 */ /* 0x000fe20000000000 */
[----:B------:R-:W-:Y:S01]  /*2830*/  FADD R70, R70, 1 ;  /* 0x3f80000046467421 */ /* 0x000fe20000000000 */
[C---:B------:R-:W-:Y:S01]  /*2840*/  FMUL R13, R50.reuse, R9 ;  /* 0x00000009320d7220 */ /* 0x040fe20000400000 */
[----:B------:R-:W-:Y:S01]  /*2850*/  FMUL R5, R50, R5 ;  /* 0x0000000532057220 */ /* 0x000fe20000400000 */
[----:B------:R-:W-:-:S02]  /*2860*/  FSEL R14, R41, R12, !P3 ;  /* 0x0000000c290e7208 */ /* 0x000fc40005800000 */
[-C--:B------:R-:W-:Y:S02]  /*2870*/  FSETP.GT.AND P5, PT, R46, R69.reuse, PT ;  /* 0x000000452e00720b */ /* 0x080fe40003fa4000 */
[----:B------:R-:W-:Y:S01]  /*2880*/  FSETP.GT.AND P3, PT, R38, R12, PT ;  /* 0x0000000c2600720b */ /* 0x000fe20003f64000 */
[----:B------:R-:W-:Y:S01]  /*2890*/  FFMA R18, R13, R70, R18 ;  /* 0x000000460d127223 */ /* 0x000fe20000000012 */
[C---:B------:R-:W-:Y:S01]  /*28a0*/  PRMT R4, R6.reuse, 0x7632, R4 ;  /* 0x0000763206047816 */ /* 0x040fe20000000004 */
[----:B------:R-:W-:Y:S01]  /*28b0*/  FFMA R9, R5, R8, R10 ;  /* 0x0000000805097223 */ /* 0x000fe2000000000a */
[----:B------:R-:W-:Y:S02]  /*28c0*/  SHF.L.U32 R61, R6, 0x10, RZ ;  /* 0x00000010063d7819 */ /* 0x000fe400000006ff */
[----:B------:R-:W-:Y:S02]  /*28d0*/  FSEL R13, R46, R69, P5 ;  /* 0x000000452e0d7208 */ /* 0x000fe40002800000 */
[----:B------:R-:W-:-:S02]  /*28e0*/  PRMT R6, R7, 0x7632, R6 ;  /* 0x0000763207067816 */ /* 0x000fc40000000006 */
[C---:B------:R-:W-:Y:S02]  /*28f0*/  PRMT R62, R11.reuse, 0x7632, R62 ;  /* 0x000076320b3e7816 */ /* 0x040fe4000000003e */
[C---:B------:R-:W-:Y:S02]  /*2900*/  FSETP.NAN.AND P5, PT, R38.reuse, R38, PT ;  /* 0x000000262600720b */ /* 0x040fe40003fa8000 */
[----:B------:R-:W-:Y:S01]  /*2910*/  FSEL R5, R38, R12, P3 ;  /* 0x0000000c26057208 */ /* 0x000fe20001800000 */
[----:B------:R-:W-:Y:S01]  /*2920*/  IMAD.U32 R11, R11, 0x10000, RZ ;  /* 0x000100000b0b7824 */ /* 0x000fe200078e00ff */
[----:B------:R-:W-:Y:S01]  /*2930*/  FSETP.GEU.AND P4, PT, R37, R69, PT ;  /* 0x000000452500720b */ /* 0x000fe20003f8e000 */
[----:B------:R-:W-:Y:S01]  /*2940*/  IMAD.U32 R62, R62, 0x10000, RZ ;  /* 0x000100003e3e7824 */ /* 0x000fe200078e00ff */
[----:B------:R-:W-:Y:S02]  /*2950*/  PRMT R16, R19, 0x7632, R16 ;  /* 0x0000763213107816 */ /* 0x000fe40000000010 */
[----:B------:R-:W-:Y:S01]  /*2960*/  @!P1 FSEL R38, R38, R5, P5 ;  /* 0x0000000526269208 */ /* 0x000fe20002800000 */
[----:B------:R-:W-:Y:S01]  /*2970*/  IMAD.U32 R5, R6, 0x10000, RZ ;  /* 0x0001000006057824 */ /* 0x000fe200078e00ff */
[----:B------:R-:W-:Y:S01]  /*2980*/  @!P1 FSEL R41, R41, R14, P2 ;  /* 0x0000000e29299208 */ /* 0x000fe20001000000 */
[----:B------:R-:W-:Y:S01]  /*2990*/  FADD R26, R26, R11 ;  /* 0x0000000b1a1a7221 */ /* 0x000fe20000000000 */
[----:B------:R-:W-:Y:S01]  /*29a0*/  FSETP.NAN.AND P2, PT, R37, R37, PT ;  /* 0x000000252500720b */ /* 0x000fe20003f48000 */
[----:B------:R-:W-:Y:S01]  /*29b0*/  IMAD.U32 R7, R7, 0x10000, RZ ;  /* 0x0001000007077824 */ /* 0x000fe200078e00ff */
[----:B------:R-:W-:Y:S01]  /*29c0*/  FSEL R8, R37, R69, !P4 ;  /* 0x0000004525087208 */ /* 0x000fe20006000000 */
[----:B------:R-:W-:Y:S01]  /*29d0*/  IMAD.U32 R64, R64, 0x10000, RZ ;  /* 0x0001000040407824 */ /* 0x000fe200078e00ff */
[----:B------:R-:W-:Y:S01]  /*29e0*/  FADD R27, R27, R62 ;  /* 0x0000003e1b1b7221 */ /* 0x000fe20000000000 */
[----:B------:R-:W-:Y:S01]  /*29f0*/  IMAD.U32 R11, R4, 0x10000, RZ ;  /* 0x00010000040b7824 */ /* 0x000fe200078e00ff */
[----:B------:R-:W-:Y:S01]  /*2a00*/  FADD R5, -R34, R5 ;  /* 0x0000000522057221 */ /* 0x000fe20000000100 */
[----:B------:R-:W-:Y:S01]  /*2a10*/  IMAD.U32 R16, R16, 0x10000, RZ ;  /* 0x0001000010107824 */ /* 0x000fe200078e00ff */
[----:B------:R-:W-:Y:S01]  /*2a20*/  FSETP.NAN.AND P4, PT, R46, R46, PT ;  /* 0x0000002e2e00720b */ /* 0x000fe20003f88000 */
[----:B------:R-:W-:Y:S01]  /*2a30*/  IMAD.U32 R19, R19, 0x10000, RZ ;  /* 0x0001000013137824 */ /* 0x000fe200078e00ff */
[----:B------:R-:W-:Y:S01]  /*2a40*/  @!P1 FSEL R37, R37, R8, P2 ;  /* 0x0000000825259208 */ /* 0x000fe20001000000 */
[----:B------:R-:W-:Y:S01]  /*2a50*/  FADD R24, R24, R67 ;  /* 0x0000004318187221 */ /* 0x000fe20000000000 */
[----:B------:R-:W-:Y:S01]  /*2a60*/  FADD R25, R25, R64 ;  /* 0x0000004019197221 */ /* 0x000fe20000000000 */
[----:B------:R-:W-:Y:S01]  /*2a70*/  IMAD.U32 R8, R15, 0x10000, RZ ;  /* 0x000100000f087824 */ /* 0x000fe200078e00ff */
[C---:B------:R-:W-:Y:S01]  /*2a80*/  FADD R61, -R34.reuse, R61 ;  /* 0x0000003d223d7221 */ /* 0x040fe20000000100 */
[C---:B------:R-:W-:Y:S01]  /*2a90*/  FADD R7, -R34.reuse, R7 ;  /* 0x0000000722077221 */ /* 0x040fe20000000100 */
[----:B------:R-:W-:Y:S01]  /*2aa0*/  FADD R11, -R34, R11 ;  /* 0x0000000b220b7221 */ /* 0x000fe20000000100 */
[-C--:B------:R-:W-:Y:S01]  /*2ab0*/  FSETP.GEU.AND P5, PT, R48, R18.reuse, PT ;  /* 0x000000123000720b */ /* 0x080fe20003fae000 */
[----:B------:R-:W-:Y:S01]  /*2ac0*/  FADD R16, R31, R16 ;  /* 0x000000101f107221 */ /* 0x000fe20000000000 */
[----:B------:R-:W-:Y:S01]  /*2ad0*/  FMUL R5, R50, R5 ;  /* 0x0000000532057220 */ /* 0x000fe20000400000 */
[----:B------:R-:W-:Y:S01]  /*2ae0*/  FADD R4, R27, 1 ;  /* 0x3f8000001b047421 */ /* 0x000fe20000000000 */
[----:B------:R-:W-:Y:S01]  /*2af0*/  @!P1 FSEL R46, R46, R13, P4 ;  /* 0x0000000d2e2e9208 */ /* 0x000fe20002000000 */
[----:B------:R-:W-:Y:S01]  /*2b00*/  FADD R30, R30, R19 ;  /* 0x000000131e1e7221 */ /* 0x000fe20000000000 */
[-C--:B------:R-:W-:Y:S01]  /*2b10*/  FSETP.GT.AND P4, PT, R49, R18.reuse, PT ;  /* 0x000000123100720b */ /* 0x080fe20003f84000 */
[----:B------:R-:W-:Y:S01]  /*2b20*/  FADD R28, R28, R63 ;  /* 0x0000003f1c1c7221 */ /* 0x000fe20000000000 */
[----:B------:R-:W-:Y:S01]  /*2b30*/  FADD R8, R29, R8 ;  /* 0x000000081d087221 */ /* 0x000fe20000000000 */
[C---:B------:R-:W-:Y:S01]  /*2b40*/  FMUL R61, R50.reuse, R61 ;  /* 0x0000003d323d7220 */ /* 0x040fe20000400000 */
[C---:B------:R-:W-:Y:S01]  /*2b50*/  FMUL R7, R50.reuse, R7 ;  /* 0x0000000732077220 */ /* 0x040fe20000400000 */
[----:B------:R-:W-:Y:S01]  /*2b60*/  FMUL R11, R50, R11 ;  /* 0x0000000b320b7220 */ /* 0x000fe20000400000 */
[----:B------:R-:W-:Y:S01]  /*2b70*/  FADD R24, R24, 1 ;  /* 0x3f80000018187421 */ /* 0x000fe20000000000 */
[----:B------:R-:W-:Y:S01]  /*2b80*/  FADD R6, R25, 1 ;  /* 0x3f80000019067421 */ /* 0x000fe20000000000 */
[----:B------:R-:W-:Y:S01]  /*2b90*/  FADD R26, R26, 1 ;  /* 0x3f8000001a1a7421 */ /* 0x000fe20000000000 */
[----:B------:R-:W-:Y:S01]  /*2ba0*/  FSEL R15, R48, R18, !P5 ;  /* 0x00000012300f7208 */ /* 0x000fe20006800000 */
[----:B------:R-:W-:Y:S01]  /*2bb0*/  FFMA R13, R5, R4, R16 ;  /* 0x00000004050d7223 */ /* 0x000fe20000000010 */
[----:B------:R-:W-:-:S02]  /*2bc0*/  FSETP.GEU.AND P6, PT, R40, R9, PT ;  /* 0x000000092800720b */ /* 0x000fc40003fce000 */
[----:B------:R-:W-:Y:S02]  /*2bd0*/  FSETP.GT.AND P5, PT, R47, R9, PT ;  /* 0x000000092f00720b */ /* 0x000fe40003fa4000 */
[----:B------:R-:W-:Y:S01]  /*2be0*/  F2FP.BF16.PACK_AB R5, R18, R69 ;  /* 0x000000451205723e */ /* 0x000fe200000010ff */
[----:B------:R-:W-:Y:S01]  /*2bf0*/  FFMA R24, R61, R24, R28 ;  /* 0x000000183d187223 */ /* 0x000fe2000000001c */
[----:B------:R-:W-:Y:S01]  /*2c00*/  FSEL R18, R49, R18, P4 ;  /* 0x0000001231127208 */ /* 0x000fe20002000000 */
[----:B------:R-:W-:Y:S01]  /*2c10*/  FFMA R10, R11, R6, R8 ;  /* 0x000000060b0a7223 */ /* 0x000fe20000000008 */
[----:B------:R-:W-:Y:S01]  /*2c20*/  FFMA R26, R7, R26, R30 ;  /* 0x0000001a071a7223 */ /* 0x000fe2000000001e */
[----:B------:R-:W-:Y:S02]  /*2c30*/  FSETP.NAN.AND P4, PT, R49, R49, PT ;  /* 0x000000313100720b */ /* 0x000fe40003f88000 */
[----:B------:R-:W-:Y:S02]  /*2c40*/  F2FP.BF16.PACK_AB R4, R9, R12 ;  /* 0x0000000c0904723e */ /* 0x000fe400000010ff */
[----:B------:R-:W-:-:S02]  /*2c50*/  FSETP.NAN.AND P2, PT, R40, R40, PT ;  /* 0x000000282800720b */ /* 0x000fc40003f48000 */
[-C--:B------:R-:W-:Y:S02]  /*2c60*/  FSEL R11, R40, R9.reuse, !P6 ;  /* 0x00000009280b7208 */ /* 0x080fe40007000000 */
[C---:B------:R-:W-:Y:S02]  /*2c70*/  FSEL R12, R47.reuse, R9, P5 ;  /* 0x000000092f0c7208 */ /* 0x040fe40002800000 */
[----:B------:R-:W-:Y:S01]  /*2c80*/  FSETP.NAN.AND P5, PT, R47, R47, PT ;  /* 0x0000002f2f00720b */ /* 0x000fe20003fa8000 */
[----:B------:R-:W-:Y:S01]  /*2c90*/  IMAD.WIDE R8, R59, R36, c[0x0][0x1a8] ;  /* 0x00006a003b087625 */ /* 0x000fe200078e0224 */
[----:B------:R-:W-:Y:S02]  /*2ca0*/  @!P1 FSEL R49, R49, R18, P4 ;  /* 0x0000001231319208 */ /* 0x000fe40002000000 */
[----:B------:R-:W-:Y:S02]  /*2cb0*/  F2FP.BF16.PACK_AB R7, R13, R26 ;  /* 0x0000001a0d07723e */ /* 0x000fe400000010ff */
[----:B------:R-:W-:-:S02]  /*2cc0*/  F2FP.BF16.PACK_AB R6, R10, R24 ;  /* 0x000000180a06723e */ /* 0x000fc400000010ff */
[----:B------:R-:W-:Y:S02]  /*2cd0*/  @!P1 FSEL R40, R40, R11, P2 ;  /* 0x0000000b28289208 */ /* 0x000fe40001000000 */
[-C--:B------:R-:W-:Y:S02]  /*2ce0*/  FSETP.GEU.AND P4, PT, R58, R13.reuse, PT ;  /* 0x0000000d3a00720b */ /* 0x080fe40003f8e000 */
[----:B------:R-:W-:Y:S02]  /*2cf0*/  @!P1 FSEL R47, R47, R12, P5 ;  /* 0x0000000c2f2f9208 */ /* 0x000fe40002800000 */
[-C--:B------:R-:W-:Y:S02]  /*2d00*/  FSETP.GT.AND P2, PT, R52, R13.reuse, PT ;  /* 0x0000000d3400720b */ /* 0x080fe40003f44000 */
[----:B------:R-:W-:Y:S01]  /*2d10*/  FSETP.GEU.AND P5, PT, R53, R26, PT ;  /* 0x0000001a3500720b */ /* 0x000fe20003fae000 */
[----:B------:R0:W-:Y:S01]  /*2d20*/  @!P1 STG.E.128 [R8.64], R4 ;  /* 0x0000000408009986 */ /* 0x0001e2000c101d04 */
[----:B------:R-:W-:-:S02]  /*2d30*/  FSEL R11, R58, R13, !P4 ;  /* 0x0000000d3a0b7208 */ /* 0x000fc40006000000 */
[----:B------:R-:W-:Y:S02]  /*2d40*/  FSEL R13, R52, R13, P2 ;  /* 0x0000000d340d7208 */ /* 0x000fe40001000000 */
[----:B------:R-:W-:Y:S02]  /*2d50*/  FSETP.NAN.AND P2, PT, R53, R53, PT ;  /* 0x000000353500720b */ /* 0x000fe40003f48000 */
[----:B------:R-:W-:Y:S02]  /*2d60*/  FSETP.GEU.AND P0, PT, R55, R24, PT ;  /* 0x000000183700720b */ /* 0x000fe40003f0e000 */
[----:B------:R-:W-:Y:S02]  /*2d70*/  FSETP.NAN.AND P3, PT, R48, R48, PT ;  /* 0x000000303000720b */ /* 0x000fe40003f68000 */
[----:B0-----:R-:W-:-:S04]  /*2d80*/  FSEL R4, R53, R26, !P5 ;  /* 0x0000001a35047208 */ /* 0x001fc80006800000 */
[----:B------:R-:W-:Y:S02]  /*2d90*/  @!P1 FSEL R53, R53, R4, P2 ;  /* 0x0000000435359208 */ /* 0x000fe40001000000 */
[----:B------:R-:W-:Y:S02]  /*2da0*/  FSEL R4, R55, R24, !P0 ;  /* 0x0000001837047208 */ /* 0x000fe40004000000 */
[----:B------:R-:W-:Y:S02]  /*2db0*/  ISETP.GE.U32.AND P0, PT, R39, 0xbc0, PT ;  /* 0x00000bc02700780c */ /* 0x000fe40003f06070 */
[----:B------:R-:W-:Y:S02]  /*2dc0*/  @!P1 FSEL R48, R48, R15, P3 ;  /* 0x0000000f30309208 */ /* 0x000fe40001800000 */
[----:B------:R-:W-:Y:S02]  /*2dd0*/  FSETP.GT.AND P4, PT, R56, R26, PT ;  /* 0x0000001a3800720b */ /* 0x000fe40003f84000 */
[----:B------:R-:W-:-:S02]  /*2de0*/  ISETP.GE.U32.AND.EX P0, PT, R66, RZ, PT, P0 ;  /* 0x000000ff4200720c */ /* 0x000fc40003f06100 */
[----:B------:R-:W-:Y:S02]  /*2df0*/  FSETP.NAN.AND P3, PT, R58, R58, PT ;  /* 0x0000003a3a00720b */ /* 0x000fe40003f68000 */
[C---:B------:R-:W-:Y:S02]  /*2e00*/  FSETP.GEU.AND P2, PT, R57.reuse, R10, PT ;  /* 0x0000000a3900720b */ /* 0x040fe40003f4e000 */
[C---:B------:R-:W-:Y:S02]  /*2e10*/  FSEL R5, R56.reuse, R26, P4 ;  /* 0x0000001a38057208 */ /* 0x040fe40002000000 */
[----:B------:R-:W-:Y:S02]  /*2e20*/  FSETP.NAN.AND P4, PT, R56, R56, PT ;  /* 0x000000383800720b */ /* 0x000fe40003f88000 */
[----:B------:R-:W-:Y:S02]  /*2e30*/  @!P1 FSEL R58, R58, R11, P3 ;  /* 0x0000000b3a3a9208 */ /* 0x000fe40001800000 */
[----:B------:R-:W-:-:S02]  /*2e40*/  FSEL R6, R57, R10, !P2 ;  /* 0x0000000a39067208 */ /* 0x000fc40005000000 */
[----:B------:R-:W-:Y:S02]  /*2e50*/  FSETP.NAN.AND P5, PT, R52, R52, PT ;  /* 0x000000343400720b */ /* 0x000fe40003fa8000 */
[C---:B------:R-:W-:Y:S02]  /*2e60*/  FSETP.GT.AND P3, PT, R51.reuse, R10, PT ;  /* 0x0000000a3300720b */ /* 0x040fe40003f64000 */
[----:B------:R-:W-:Y:S02]  /*2e70*/  FSETP.GT.AND P2, PT, R54, R24, PT ;  /* 0x000000183600720b */ /* 0x000fe40003f44000 */
[----:B------:R-:W-:Y:S02]  /*2e80*/  @!P1 FSEL R56, R56, R5, P4 ;  /* 0x0000000538389208 */ /* 0x000fe40002000000 */
[----:B------:R-:W-:Y:S02]  /*2e90*/  @!P1 FSEL R52, R52, R13, P5 ;  /* 0x0000000d34349208 */ /* 0x000fe40002800000 */
[----:B------:R-:W-:-:S02]  /*2ea0*/  FSEL R10, R51, R10, P3 ;  /* 0x0000000a330a7208 */ /* 0x000fc40001800000 */
[----:B------:R-:W-:Y:S02]  /*2eb0*/  FSEL R5, R54, R24, P2 ;  /* 0x0000001836057208 */ /* 0x000fe40001000000 */
[----:B------:R-:W-:Y:S02]  /*2ec0*/  FSETP.NAN.AND P5, PT, R57, R57, PT ;  /* 0x000000393900720b */ /* 0x000fe40003fa8000 */
[----:B------:R-:W-:Y:S02]  /*2ed0*/  FSETP.NAN.AND P4, PT, R55, R55, PT ;  /* 0x000000373700720b */ /* 0x000fe40003f88000 */
[----:B------:R-:W-:Y:S02]  /*2ee0*/  FSETP.NAN.AND P3, PT, R51, R51, PT ;  /* 0x000000333300720b */ /* 0x000fe40003f68000 */
[----:B------:R-:W-:Y:S02]  /*2ef0*/  IADD3 R8, P6, R2, 0x80, RZ ;  /* 0x0000008002087810 */ /* 0x000fe40007fde0ff */
[----:B------:R-:W-:-:S02]  /*2f00*/  FSETP.NAN.AND P2, PT, R54, R54, PT ;  /* 0x000000363600720b */ /* 0x000fc40003f48000 */
[----:B------:R-:W-:Y:S02]  /*2f10*/  IADD3.X R9, RZ, R3, RZ, P6, !PT ;  /* 0x00000003ff097210 */ /* 0x000fe400037fe4ff */
[----:B------:R-:W-:Y:S02]  /*2f20*/  @!P1 FSEL R57, R57, R6, P5 ;  /* 0x0000000639399208 */ /* 0x000fe40002800000 */
[----:B------:R-:W-:Y:S02]  /*2f30*/  @!P1 FSEL R55, R55, R4, P4 ;  /* 0x0000000437379208 */ /* 0x000fe40002000000 */
[----:B------:R-:W-:Y:S02]  /*2f40*/  @!P1 FSEL R51, R51, R10, P3 ;  /* 0x0000000a33339208 */ /* 0x000fe40001800000 */
[----:B------:R-:W-:Y:S01]  /*2f50*/  @!P1 FSEL R54, R54, R5, P2 ;  /* 0x0000000536369208 */ /* 0x000fe20001000000 */
[----:B------:R-:W-:Y:S05]  /*2f60*/  @!P0 BRA `(.L_x_3) ;  /* 0xfffff4a000008947 */ /* 0x000fea000383ffff */
[C---:B------:R-:W-:Y:S01]  /*2f70*/  FSETP.NAN.AND P0, PT, R41.reuse, R41, PT ;  /* 0x000000292900720b */ /* 0x040fe20003f08000 */
[----:B------:R-:W-:Y:S01]  /*2f80*/  IMAD.MOV.U32 R15, RZ, RZ, -0x40 ;  /* 0xffffffc0ff0f7424 */ /* 0x000fe200078e00ff */
[CC--:B------:R-:W-:Y:S01]  /*2f90*/  FSETP.GEU.AND P2, PT, R41.reuse, R40.reuse, PT ;  /* 0x000000282900720b */ /* 0x0c0fe20003f4e000 */
[----:B------:R-:W-:Y:S01]  /*2fa0*/  IMAD.MOV.U32 R16, RZ, RZ, -0x1 ;  /* 0xffffffffff107424 */ /* 0x000fe200078e00ff */
[----:B------:R-:W-:-:S02]  /*2fb0*/  FSEL R40, R41, R40, P0 ;  /* 0x0000002829287208 */ /* 0x000fc40000000000 */
[C---:B------:R-:W-:Y:S02]  /*2fc0*/  FSETP.GT.AND P0, PT, R38.reuse, R47, PT ;  /* 0x0000002f2600720b */ /* 0x040fe40003f04000 */
[----:B------:R-:W-:Y:S02]  /*2fd0*/  FSEL R40, R41, R40, !P2 ;  /* 0x0000002829287208 */ /* 0x000fe40005000000 */
[----:B------:R-:W-:Y:S02]  /*2fe0*/  FSETP.NAN.AND P2, PT, R38, R38, PT ;  /* 0x000000262600720b */ /* 0x000fe40003f48000 */
[----:B------:R-:W-:Y:S02]  /*2ff0*/  FSETP.GEU.AND P3, PT, R40, R37, PT ;  /* 0x000000252800720b */ /* 0x000fe40003f6e000 */
[----:B------:R-:W-:-:S04]  /*3000*/  FSEL R47, R38, R47, P2 ;  /* 0x0000002f262f7208 */ /* 0x000fc80001000000 */
[----:B------:R-:W-:Y:S02]  /*3010*/  FSEL R47, R38, R47, P0 ;  /* 0x0000002f262f7208 */ /* 0x000fe40000000000 */
[----:B------:R-:W-:Y:S02]  /*3020*/  FSETP.NAN.AND P0, PT, R40, R40, PT ;  /* 0x000000282800720b */ /* 0x000fe40003f08000 */
[----:B------:R-:W-:-:S03]  /*3030*/  FSETP.GT.AND P2, PT, R47, R46, PT ;  /* 0x0000002e2f00720b */ /* 0x000fc60003f44000 */
[----:B------:R-:W-:Y:S02]  /*3040*/  @P3 FSEL R40, R40, R37, P0 ;  /* 0x0000002528283208 */ /* 0x000fe40000000000 */
[----:B------:R-:W-:Y:S02]  /*3050*/  FSETP.NAN.AND P0, PT, R47, R47, PT ;  /* 0x0000002f2f00720b */ /* 0x000fe40003f08000 */
[----:B------:R-:W-:-:S06]  /*3060*/  FSETP.GEU.AND P3, PT, R40, R48, PT ;  /* 0x000000302800720b */ /* 0x000fcc0003f6e000 */
[----:B------:R-:W-:Y:S02]  /*3070*/  @!P2 FSEL R47, R47, R46, P0 ;  /* 0x0000002e2f2fa208 */ /* 0x000fe40000000000 */
        /* <DEDUP_REMOVED lines=27> */
[----:B------:R-:W-:-:S03]  /*3230*/  FSETP.NAN.AND P0, PT, R47, R47, PT ;  /* 0x0000002f2f00720b */ /* 0x000fc60003f08000 */
[----:B------:R-:W0:Y:S05]  /*3240*/  SHFL.BFLY PT, R3, R40, 0x4, 0x1f ;  /* 0x0c801f0028037f89 */ /* 0x000e2a00000e0000 */
[----:B------:R-:W-:Y:S02]  /*3250*/  @!P2 FSEL R47, R47, R52, P0 ;  /* 0x000000342f2fa208 */ /* 0x000fe40000000000 */
[C---:B------:R-:W-:Y:S02]  /*3260*/  FSETP.NAN.AND P0, PT, R40.reuse, R40, PT ;  /* 0x000000282800720b */ /* 0x040fe40003f08000 */
[----:B------:R-:W-:Y:S01]  /*3270*/  FSETP.NAN.AND P2, PT, R47, R47, PT ;  /* 0x0000002f2f00720b */ /* 0x000fe20003f48000 */
[----:B------:R-:W1:Y:S01]  /*3280*/  SHFL.BFLY PT, R2, R47, 0x4, 0x1f ;  /* 0x0c801f002f027f89 */ /* 0x000e6200000e0000 */
[----:B0-----:R-:W-:-:S09]  /*3290*/  FSETP.GEU.AND P3, PT, R40, R3, PT ;  /* 0x000000032800720b */ /* 0x001fd20003f6e000 */
[----:B------:R-:W-:-:S05]  /*32a0*/  @!P0 FSEL R40, R40, R3, !P3 ;  /* 0x0000000328288208 */ /* 0x000fca0005800000 */
[----:B------:R-:W0:Y:S01]  /*32b0*/  SHFL.BFLY PT, R3, R40, 0x2, 0x1f ;  /* 0x0c401f0028037f89 */ /* 0x000e2200000e0000 */
[----:B-1----:R-:W-:-:S04]  /*32c0*/  FSETP.GT.AND P0, PT, R47, R2, PT ;  /* 0x000000022f00720b */ /* 0x002fc80003f04000 */
[----:B------:R-:W-:Y:S02]  /*32d0*/  @!P2 FSEL R47, R47, R2, P0 ;  /* 0x000000022f2fa208 */ /* 0x000fe40000000000 */
[----:B------:R-:W-:-:S03]  /*32e0*/  FSETP.NAN.AND P0, PT, R40, R40, PT ;  /* 0x000000282800720b */ /* 0x000fc60003f08000 */
[----:B------:R-:W1:Y:S01]  /*32f0*/  SHFL.BFLY PT, R2, R47, 0x2, 0x1f ;  /* 0x0c401f002f027f89 */ /* 0x000e6200000e0000 */
[----:B0-----:R-:W-:Y:S02]  /*3300*/  FSETP.GEU.AND P3, PT, R40, R3, PT ;  /* 0x000000032800720b */ /* 0x001fe40003f6e000 */
[----:B-1----:R-:W-:-:S11]  /*3310*/  FSETP.GT.AND P2, PT, R47, R2, PT ;  /* 0x000000022f00720b */ /* 0x002fd60003f44000 */
[----:B------:R-:W-:Y:S02]  /*3320*/  @P3 FSEL R40, R40, R3, P0 ;  /* 0x0000000328283208 */ /* 0x000fe40000000000 */
[----:B------:R-:W-:-:S03]  /*3330*/  FSETP.NAN.AND P0, PT, R47, R47, PT ;  /* 0x0000002f2f00720b */ /* 0x000fc60003f08000 */
[----:B------:R-:W0:Y:S01]  /*3340*/  SHFL.BFLY PT, R3, R40, 0x1, 0x1f ;  /* 0x0c201f0028037f89 */ /* 0x000e2200000e0000 */
[----:B------:R-:W-:Y:S02]  /*3350*/  @!P2 FSEL R47, R47, R2, P0 ;  /* 0x000000022f2fa208 */ /* 0x000fe40000000000 */
[----:B------:R-:W-:-:S03]  /*3360*/  FSETP.NAN.AND P0, PT, R40, R40, PT ;  /* 0x000000282800720b */ /* 0x000fc60003f08000 */
[----:B------:R-:W1:Y:S01]  /*3370*/  SHFL.BFLY PT, R2, R47, 0x1, 0x1f ;  /* 0x0c201f002f027f89 */ /* 0x000e6200000e0000 */
[----:B0-----:R-:W-:Y:S02]  /*3380*/  FSETP.GEU.AND P3, PT, R40, R3, PT ;  /* 0x000000032800720b */ /* 0x001fe40003f6e000 */
[----:B-1----:R-:W-:-:S11]  /*3390*/  FSETP.GT.AND P2, PT, R47, R2, PT ;  /* 0x000000022f00720b */ /* 0x002fd60003f44000 */
[----:B------:R-:W-:Y:S02]  /*33a0*/  @P3 FSEL R40, R40, R3, P0 ;  /* 0x0000000328283208 */ /* 0x000fe40000000000 */
[C---:B------:R-:W-:Y:S02]  /*33b0*/  FSETP.NAN.AND P0, PT, R47.reuse, R47, PT ;  /* 0x0000002f2f00720b */ /* 0x040fe40003f08000 */
[C---:B------:R-:W-:Y:S01]  /*33c0*/  FSETP.GE.AND P3, PT, R40.reuse, RZ, PT ;  /* 0x000000ff2800720b */ /* 0x040fe20003f66000 */
[----:B------:R-:W-:Y:S03]  /*33d0*/  STS [R43.X4], R40 ;  /* 0x000000282b007388 */ /* 0x000fe60000004800 */
[----:B------:R-:W-:Y:S02]  /*33e0*/  FSEL R3, R40, RZ, !P3 ;  /* 0x000000ff28037208 */ /* 0x000fe40005800000 */
[----:B------:R-:W-:Y:S01]  /*33f0*/  @!P2 FSEL R47, R47, R2, P0 ;  /* 0x000000022f2fa208 */ /* 0x000fe20000000000 */
[----:B------:R-:W-:Y:S02]  /*3400*/  BAR.SYNC.DEFER_BLOCKING 0x0 ;  /* 0x0000000000007b1d */ /* 0x000fe40000010000 */
[----:B------:R-:W-:Y:S01]  /*3410*/  FADD R4, RZ, -R3 ;  /* 0x80000003ff047221 */ /* 0x000fe20000000000 */
[----:B------:R-:W-:-:S04]  /*3420*/  FSETP.GTU.AND P0, PT, R47, RZ, PT ;  /* 0x000000ff2f00720b */ /* 0x000fc80003f0c000 */
[----:B------:R-:W-:Y:S02]  /*3430*/  FSETP.NAN.AND P2, PT, R4, R4, PT ;  /* 0x000000040400720b */ /* 0x000fe40003f48000 */
[----:B------:R-:W-:-:S04]  /*3440*/  FSEL R5, R47, RZ, P0 ;  /* 0x000000ff2f057208 */ /* 0x000fc80000000000 */
[----:B------:R-:W-:-:S07]  /*3450*/  FSETP.GT.AND P0, PT, R4, R5, PT ;  /* 0x000000050400720b */ /* 0x000fce0003f04000 */
[----:B------:R-:W-:Y:S01]  /*3460*/  @!P2 FSEL R4, R4, R5, P0 ;  /* 0x000000050404a208 */ /* 0x000fe20000000000 */
[----:B------:R-:W-:Y:S04]  /*3470*/  LDS R2, [R35.X4] ;  /* 0x0000000023027984 */ /* 0x000fe80000004800 */
[----:B------:R-:W-:Y:S01]  /*3480*/  FMUL R5, R4, 0.0078740157186985015869 ;  /* 0x3c01020404057820 */ /* 0x000fe20000400000 */
[----:B------:R-:W-:Y:S04]  /*3490*/  BAR.SYNC.DEFER_BLOCKING 0x0 ;  /* 0x0000000000007b1d */ /* 0x000fe80000010000 */
[----:B------:R-:W-:-:S02]  /*34a0*/  FSETP.GT.AND P0, PT, R5, 9.9999997473787516356e-06, PT ;  /* 0x3727c5ac0500780b */ /* 0x000fc40003f04000 */
[----:B------:R-:W-:-:S11]  /*34b0*/  FSETP.NAN.AND P2, PT, R5, R5, PT ;  /* 0x000000050500720b */ /* 0x000fd60003f48000 */
[----:B------:R-:W-:Y:S02]  /*34c0*/  @!P0 FSEL R5, R5, 9.9999997473787516356e-06, P2 ;  /* 0x3727c5ac05058808 */ /* 0x000fe40001000000 */
[----:B------:R-:W-:Y:S02]  /*34d0*/  LOP3.LUT P0, RZ, R44, 0x1c0, RZ, 0xc0, !PT ;  /* 0x000001c02cff7812 */ /* 0x000fe4000780c0ff */
[C---:B------:R-:W-:Y:S02]  /*34e0*/  FSETP.GT.AND P2, PT, |R5|.reuse, 8.50705917302346158658e+37, PT ;  /* 0x7e8000000500780b */ /* 0x040fe40003f44200 */
[----:B------:R-:W-:Y:S02]  /*34f0*/  FSETP.GEU.AND P3, PT, |R5|, 1.175494350822287508e-38, PT ;  /* 0x008000000500780b */ /* 0x000fe40003f6e200 */
[----:B------:R-:W-:Y:S01]  /*3500*/  ISETP.LT.AND P0, PT, R45, 0x200, !P0 ;  /* 0x000002002d00780c */ /* 0x000fe20004701270 */
[----:B------:R-:W-:Y:S04]  /*3510*/  STS [R43.X4], R47 ;  /* 0x0000002f2b007388 */ /* 0x000fe80000004800 */
[----:B------:R-:W-:Y:S04]  /*3520*/  BAR.SYNC.DEFER_BLOCKING 0x0 ;  /* 0x0000000000007b1d */ /* 0x000fe80000010000 */
[----:B------:R-:W-:-:S04]  /*3530*/  @P2 FMUL R5, R5, 0.25 ;  /* 0x3e80000005052820 */ /* 0x000fc80000400000 */
[----:B------:R-:W-:-:S06]  /*3540*/  @!P3 FMUL R5, R5, 16777216 ;  /* 0x4b8000000505b820 */ /* 0x000fcc0000400000 */
[----:B------:R-:W0:Y:S01]  /*3550*/  MUFU.RCP R5, R5 ;  /* 0x0000000500057308 */ /* 0x000e220000001000 */
[----:B------:R-:W1:Y:S02]  /*3560*/  LDS R3, [R35.X4] ;  /* 0x0000000023037984 */ /* 0x000e640000004800 */
[----:B-1----:R-:W-:Y:S01]  /*3570*/  F2FP.BF16.PACK_AB R4, R3, R2 ;  /* 0x000000020304723e */ /* 0x002fe200000010ff */
[----:B------:R-:W-:-:S03]  /*3580*/  IMAD.WIDE R2, R45, R36, c[0x0][0x1b0] ;  /* 0x00006c002d027625 */ /* 0x000fc600078e0224 */
[C---:B------:R-:W-:Y:S01]  /*3590*/  PRMT R6, R4.reuse, 0x7610, R6 ;  /* 0x0000761004067816 */ /* 0x040fe20000000006 */
[----:B------:R-:W-:Y:S01]  /*35a0*/  IMAD.WIDE R36, R45, R36, c[0x0][0x1b8] ;  /* 0x00006e002d247625 */ /* 0x000fe200078e0224 */
[----:B------:R-:W-:-:S03]  /*35b0*/  PRMT R18, R4, 0x7632, R18 ;  /* 0x0000763204127816 */ /* 0x000fc60000000012 */
[----:B------:R1:W-:Y:S01]  /*35c0*/  @P0 STG.E.U16 [R2.64], R6 ;  /* 0x0000000602000986 */ /* 0x0003e2000c101504 */
[----:B------:R-:W-:-:S03]  /*35d0*/  IMAD.MOV.U32 R4, RZ, RZ, 0x3e800000 ;  /* 0x3e800000ff047424 */ /* 0x000fc600078e00ff */
[----:B------:R1:W-:Y:S02]  /*35e0*/  @P0 STG.E.U16 [R36.64], R18 ;  /* 0x0000001224000986 */ /* 0x0003e4000c101504 */
[----:B------:R-:W-:-:S05]  /*35f0*/  FSEL R4, R4, 1, P2 ;  /* 0x3f80000004047808 */ /* 0x000fca0001000000 */
[----:B------:R-:W-:-:S04]  /*3600*/  @!P3 FMUL R4, R4, 16777216 ;  /* 0x4b8000000404b820 */ /* 0x000fc80000400000 */
[----:B0-----:R-:W-:Y:S01]  /*3610*/  FMUL R17, R5, R4 ;  /* 0x0000000405117220 */ /* 0x001fe20000400000 */
.L_x_4:
[----:B------:R-:W-:Y:S01]  /*3620*/  IADD3 R15, P0, R15, 0x40, RZ ;  /* 0x000000400f0f7810 */ /* 0x000fe20007f1e0ff */
[----:B01----:R-:W-:Y:S01]  /*3630*/  IMAD.MOV.U32 R3, RZ, RZ, 0x2 ;  /* 0x00000002ff037424 */ /* 0x003fe200078e00ff */
[----:B------:R-:W-:Y:S01]  /*3640*/  CS2R R4, SRZ ;  /* 0x0000000000047805 */ /* 0x000fe2000001ff00 */
[----:B------:R-:W-:Y:S02]  /*3650*/  CS2R R6, SRZ ;  /* 0x0000000000067805 */ /* 0x000fe4000001ff00 */
[----:B------:R-:W-:-:S04]  /*3660*/  IMAD.IADD R18, R0, 0x1, R15 ;  /* 0x0000000100127824 */ /* 0x000fc800078e020f */
[----:B------:R-:W-:-:S05]  /*3670*/  IMAD.WIDE R2, R18, R3, c[0x0][0x1a8] ;  /* 0x00006a0012027625 */ /* 0x000fca00078e0203 */
[----:B------:R-:W2:Y:S01]  /*3680*/  @!P1 LDG.E.EF.128 R4, [R2.64] ;  /* 0x0000000402049981 */ /* 0x000ea2000c0e1d00 */
[----:B------:R-:W-:Y:S01]  /*3690*/  IMAD.X R16, RZ, RZ, R16, P0 ;  /* 0x000000ffff107224 */ /* 0x000fe200000e0610 */
[----:B------:R-:W-:-:S04]  /*36a0*/  ISETP.GE.U32.AND P0, PT, R15, 0xbc0, PT ;  /* 0x00000bc00f00780c */ /* 0x000fc80003f06070 */
[----:B------:R-:W-:Y:S01]  /*36b0*/  ISETP.GE.U32.AND.EX P0, PT, R16, RZ, PT, P0 ;  /* 0x000000ff1000720c */ /* 0x000fe20003f06100 */
[----:B--2---:R-:W-:Y:S01]  /*36c0*/  IMAD.U32 R8, R4, 0x10000, RZ ;  /* 0x0001000004087824 */ /* 0x004fe200078e00ff */
[----:B------:R-:W-:Y:S02]  /*36d0*/  SHF.L.U32 R9, R6, 0x10, RZ ;  /* 0x0000001006097819 */ /* 0x000fe400000006ff */
[----:B------:R-:W-:Y:S01]  /*36e0*/  PRMT R4, R4, 0x7632, R4 ;  /* 0x0000763204047816 */ /* 0x000fe20000000004 */
[----:B------:R-:W-:Y:S01]  /*36f0*/  FMUL R10, R17, R8 ;  /* 0x00000008110a7220 */ /* 0x000fe20000400000 */
[----:B------:R-:W-:Y:S01]  /*3700*/  IMAD.U32 R8, R5, 0x10000, RZ ;  /* 0x0001000005087824 */ /* 0x000fe200078e00ff */
[----:B------:R-:W-:Y:S01]  /*3710*/  FMUL R9, R17, R9 ;  /* 0x0000000911097220 */ /* 0x000fe20000400000 */
[----:B------:R-:W-:Y:S01]  /*3720*/  PRMT R5, R5, 0x7632, R5 ;  /* 0x0000763205057816 */ /* 0x000fe20000000005 */
[----:B------:R-:W-:Y:S01]  /*3730*/  IMAD.U32 R4, R4, 0x10000, RZ ;  /* 0x0001000004047824 */ /* 0x000fe200078e00ff */
[C---:B------:R-:W-:Y:S01]  /*3740*/  FMUL R11, R17.reuse, R8 ;  /* 0x00000008110b7220 */ /* 0x040fe20000400000 */
[----:B------:R-:W0:Y:S01]  /*3750*/  FRND R10, R10 ;  /* 0x0000000a000a7307 */ /* 0x000e220000201000 */
[----:B------:R-:W-:Y:S01]  /*3760*/  PRMT R6, R6, 0x7632, R6 ;  /* 0x0000763206067816 */ /* 0x000fe20000000006 */
[----:B------:R-:W-:Y:S01]  /*3770*/  FMUL R4, R17, R4 ;  /* 0x0000000411047220 */ /* 0x000fe20000400000 */
[----:B------:R-:W-:-:S02]  /*3780*/  IMAD.U32 R5, R5, 0x10000, RZ ;  /* 0x0001000005057824 */ /* 0x000fc400078e00ff */
[C---:B------:R-:W-:Y:S01]  /*3790*/  IMAD.U32 R8, R7.reuse, 0x10000, RZ ;  /* 0x0001000007087824 */ /* 0x040fe200078e00ff */
[----:B------:R-:W-:Y:S01]  /*37a0*/  PRMT R7, R7, 0x7632, R7 ;  /* 0x0000763207077816 */ /* 0x000fe20000000007 */
[C---:B------:R-:W-:Y:S01]  /*37b0*/  FMUL R5, R17.reuse, R5 ;  /* 0x0000000511057220 */ /* 0x040fe20000400000 */
[----:B------:R-:W1:Y:S01]  /*37c0*/  FRND R11, R11 ;  /* 0x0000000b000b7307 */ /* 0x000e620000201000 */
[----:B------:R-:W-:Y:S01]  /*37d0*/  IMAD.U32 R6, R6, 0x10000, RZ ;  /* 0x0001000006067824 */ /* 0x000fe200078e00ff */
[----:B------:R-:W-:Y:S01]  /*37e0*/  FMUL R8, R17, R8 ;  /* 0x0000000811087220 */ /* 0x000fe20000400000 */
[----:B------:R-:W-:Y:S02]  /*37f0*/  IMAD.U32 R7, R7, 0x10000, RZ ;  /* 0x0001000007077824 */ /* 0x000fe400078e00ff */
[C---:B------:R-:W-:Y:S02]  /*3800*/  FMUL R6, R17.reuse, R6 ;  /* 0x0000000611067220 */ /* 0x040fe40000400000 */
[----:B------:R-:W-:Y:S01]  /*3810*/  FMUL R7, R17, R7 ;  /* 0x0000000711077220 */ /* 0x000fe20000400000 */
[----:B------:R-:W2:Y:S01]  /*3820*/  FRND R9, R9 ;  /* 0x0000000900097307 */ /* 0x000ea20000201000 */
[----:B0-----:R-:W-:-:S02]  /*3830*/  FSETP.GT.AND P2, PT, R10, -127, PT ;  /* 0xc2fe00000a00780b */ /* 0x001fc40003f44000 */
[----:B------:R-:W-:-:S05]  /*3840*/  FSETP.NAN.AND P5, PT, R10, R10, PT ;  /* 0x0000000a0a00720b */ /* 0x000fca0003fa8000 */
[----:B------:R-:W0:Y:S01]  /*3850*/  FRND R4, R4 ;  /* 0x0000000400047307 */ /* 0x000e220000201000 */
[----:B-1----:R-:W-:-:S05]  /*3860*/  FSETP.GT.AND P4, PT, R11, -127, PT ;  /* 0xc2fe00000b00780b */ /* 0x002fca0003f84000 */
[----:B------:R-:W-:Y:S02]  /*3870*/  @!P2 FSEL R10, R10, -127, P5 ;  /* 0xc2fe00000a0aa808 */ /* 0x000fe40002800000 */
[----:B------:R-:W1:Y:S01]  /*3880*/  FRND R5, R5 ;  /* 0x0000000500057307 */ /* 0x000e620000201000 */
[----:B--2---:R-:W-:Y:S02]  /*3890*/  FSETP.GT.AND P3, PT, R9, -127, PT ;  /* 0xc2fe00000900780b */ /* 0x004fe40003f64000 */
[----:B------:R-:W-:Y:S02]  /*38a0*/  FSETP.NAN.AND P5, PT, R11, R11, PT ;  /* 0x0000000b0b00720b */ /* 0x000fe40003fa8000 */
[----:B------:R-:W-:Y:S02]  /*38b0*/  FSETP.NAN.AND P6, PT, R9, R9, PT ;  /* 0x000000090900720b */ /* 0x000fe40003fc8000 */
[----:B------:R-:W-:Y:S01]  /*38c0*/  @!P4 FSEL R11, R11, -127, P5 ;  /* 0xc2fe00000b0bc808 */ /* 0x000fe20002800000 */
[----:B------:R-:W2:Y:S01]  /*38d0*/  FRND R6, R6 ;  /* 0x0000000600067307 */ /* 0x000ea20000201000 */
[----:B0-----:R-:W-:-:S05]  /*38e0*/  FSETP.GT.AND P2, PT, R4, -127, PT ;  /* 0xc2fe00000400780b */ /* 0x001fca0003f44000 */
[----:B------:R-:W-:Y:S02]  /*38f0*/  @!P3 FSEL R9, R9, -127, P6 ;  /* 0xc2fe00000909b808 */ /* 0x000fe40003000000 */
[----:B------:R-:W0:Y:S01]  /*3900*/  FRND R8, R8 ;  /* 0x0000000800087307 */ /* 0x000e220000201000 */
[C---:B-1----:R-:W-:Y:S02]  /*3910*/  FSETP.GT.AND P5, PT, R5.reuse, -127, PT ;  /* 0xc2fe00000500780b */ /* 0x042fe40003fa4000 */
[C---:B------:R-:W-:Y:S02]  /*3920*/  FSETP.NAN.AND P3, PT, R4.reuse, R4, PT ;  /* 0x000000040400720b */ /* 0x040fe40003f68000 */
[----:B------:R-:W-:Y:S02]  /*3930*/  FSETP.NAN.AND P6, PT, R5, R5, PT ;  /* 0x000000050500720b */ /* 0x000fe40003fc8000 */
[----:B------:R-:W-:Y:S01]  /*3940*/  @!P2 FSEL R4, R4, -127, P3 ;  /* 0xc2fe00000404a808 */ /* 0x000fe20001800000 */
[----:B------:R-:W1:Y:S01]  /*3950*/  F2I.S16.TRUNC.NTZ R3, R10 ;  /* 0x0000000a00037305 */ /* 0x000e62000020e900 */
[----:B--2---:R-:W-:-:S02]  /*3960*/  FSETP.GT.AND P4, PT, R6, -127, PT ;  /* 0xc2fe00000600780b */ /* 0x004fc40003f84000 */
[----:B------:R-:W-:-:S03]  /*3970*/  FSETP.GEU.AND P3, PT, R10, 127, PT ;  /* 0x42fe00000a00780b */ /* 0x000fc60003f6e000 */
[----:B------:R-:W-:Y:S02]  /*3980*/  @!P5 FSEL R5, R5, -127, P6 ;  /* 0xc2fe00000505d808 */ /* 0x000fe40003000000 */
[----:B------:R-:W2:Y:S01]  /*3990*/  FRND R7, R7 ;  /* 0x0000000700077307 */ /* 0x000ea20000201000 */
[----:B0-----:R-:W-:Y:S02]  /*39a0*/  FSETP.GT.AND P2, PT, R8, -127, PT ;  /* 0xc2fe00000800780b */ /* 0x001fe40003f44000 */
[----:B------:R-:W-:Y:S02]  /*39b0*/  FSETP.NAN.AND P6, PT, R6, R6, PT ;  /* 0x000000060600720b */ /* 0x000fe40003fc8000 */
[----:B------:R-:W-:Y:S02]  /*39c0*/  FSETP.NAN.AND P5, PT, R10, R10, PT ;  /* 0x0000000a0a00720b */ /* 0x000fe40003fa8000 */
[----:B------:R-:W-:Y:S01]  /*39d0*/  @!P4 FSEL R6, R6, -127, P6 ;  /* 0xc2fe00000606c808 */ /* 0x000fe20003000000 */
[----:B------:R-:W0:Y:S01]  /*39e0*/  F2I.S16.TRUNC.NTZ R12, R11 ;  /* 0x0000000b000c7305 */ /* 0x000e22000020e900 */
[----:B------:R-:W-:-:S02]  /*39f0*/  FSETP.GEU.AND P4, PT, R11, 127, PT ;  /* 0x42fe00000b00780b */ /* 0x000fc40003f8e000 */
[----:B-1----:R-:W-:Y:S02]  /*3a00*/  LOP3.LUT R13, R3, 0xffff, RZ, 0xc0, !PT ;  /* 0x0000ffff030d7812 */ /* 0x002fe400078ec0ff */
[C---:B------:R-:W-:Y:S02]  /*3a10*/  FSETP.NAN.AND P6, PT, R8.reuse, R8, PT ;  /* 0x000000080800720b */ /* 0x040fe40003fc8000 */
[----:B------:R-:W-:Y:S01]  /*3a20*/  @P3 SEL R13, R13, 0x7f, P5 ;  /* 0x0000007f0d0d3807 */ /* 0x000fe20002800000 */
[----:B------:R-:W1:Y:S01]  /*3a30*/  F2I.S16.TRUNC.NTZ R2, R4 ;  /* 0x0000000400027305 */ /* 0x000e62000020e900 */
[----:B--2---:R-:W-:Y:S02]  /*3a40*/  FSETP.GT.AND P5, PT, R7, -127, PT ;  /* 0xc2fe00000700780b */ /* 0x004fe40003fa4000 */
[----:B------:R-:W-:Y:S02]  /*3a50*/  @!P2 FSEL R8, R8, -127, P6 ;  /* 0xc2fe00000808a808 */ /* 0x000fe40003000000 */
[----:B------:R-:W-:-:S02]  /*3a60*/  FSETP.NAN.AND P2, PT, R11, R11, PT ;  /* 0x0000000b0b00720b */ /* 0x000fc40003f48000 */
[----:B------:R-:W-:Y:S01]  /*3a70*/  FSETP.GEU.AND P3, PT, R4, 127, PT ;  /* 0x42fe00000400780b */ /* 0x000fe20003f6e000 */
[----:B------:R-:W2:Y:S01]  /*3a80*/  F2I.S16.TRUNC.NTZ R10, R5 ;  /* 0x00000005000a7305 */ /* 0x000ea2000020e900 */
[----:B0-----:R-:W-:Y:S02]  /*3a90*/  LOP3.LUT R3, R12, 0xffff, RZ, 0xc0, !PT ;  /* 0x0000ffff0c037812 */ /* 0x001fe400078ec0ff */
[----:B------:R-:W-:Y:S02]  /*3aa0*/  FSETP.NAN.AND P6, PT, R4, R4, PT ;  /* 0x000000040400720b */ /* 0x000fe40003fc8000 */
[----:B------:R-:W-:Y:S02]  /*3ab0*/  @P4 SEL R3, R3, 0x7f, P2 ;  /* 0x0000007f03034807 */ /* 0x000fe40001000000 */
[----:B------:R-:W-:Y:S01]  /*3ac0*/  FSETP.NAN.AND P4, PT, R7, R7, PT ;  /* 0x000000070700720b */ /* 0x000fe20003f88000 */
[----:B------:R-:W0:Y:S01]  /*3ad0*/  F2I.S16.TRUNC.NTZ R11, R6 ;  /* 0x00000006000b7305 */ /* 0x000e22000020e900 */
[----:B------:R-:W-:-:S02]  /*3ae0*/  FSETP.GEU.AND P2, PT, R5, 127, PT ;  /* 0x42fe00000500780b */ /* 0x000fc40003f4e000 */
[----:B------:R-:W-:Y:S02]  /*3af0*/  @!P5 FSEL R7, R7, -127, P4 ;  /* 0xc2fe00000707d808 */ /* 0x000fe40002000000 */
[----:B-1----:R-:W-:Y:S02]  /*3b00*/  LOP3.LUT R2, R2, 0xffff, RZ, 0xc0, !PT ;  /* 0x0000ffff02027812 */ /* 0x002fe400078ec0ff */
[----:B------:R-:W-:Y:S01]  /*3b10*/  FSETP.GEU.AND P4, PT, R6, 127, PT ;  /* 0x42fe00000600780b */ /* 0x000fe20003f8e000 */
[----:B------:R-:W1:Y:S01]  /*3b20*/  F2I.S16.TRUNC.NTZ R14, R9 ;  /* 0x00000009000e7305 */ /* 0x000e62000020e900 */
[----:B------:R-:W-:Y:S02]  /*3b30*/  @P3 SEL R2, R2, 0x7f, P6 ;  /* 0x0000007f02023807 */ /* 0x000fe40003000000 */
[----:B------:R-:W-:Y:S02]  /*3b40*/  FSETP.NAN.AND P6, PT, R5, R5, PT ;  /* 0x000000050500720b */ /* 0x000fe40003fc8000 */
[----:B------:R-:W-:-:S02]  /*3b50*/  FSETP.GEU.AND P3, PT, R9, 127, PT ;  /* 0x42fe00000900780b */ /* 0x000fc40003f6e000 */
[----:B--2---:R-:W-:Y:S01]  /*3b60*/  LOP3.LUT R10, R10, 0xffff, RZ, 0xc0, !PT ;  /* 0x0000ffff0a0a7812 */ /* 0x004fe200078ec0ff */
[----:B------:R-:W2:Y:S01]  /*3b70*/  F2I.S16.TRUNC.NTZ R12, R8 ;  /* 0x00000008000c7305 */ /* 0x000ea2000020e900 */
[----:B------:R-:W-:Y:S02]  /*3b80*/  FSETP.NAN.AND P5, PT, R6, R6, PT ;  /* 0x000000060600720b */ /* 0x000fe40003fa8000 */
[----:B0-----:R-:W-:Y:S02]  /*3b90*/  LOP3.LUT R11, R11, 0xffff, RZ, 0xc0, !PT ;  /* 0x0000ffff0b0b7812 */ /* 0x001fe400078ec0ff */
[----:B------:R-:W-:Y:S02]  /*3ba0*/  @P2 SEL R10, R10, 0x7f, P6 ;  /* 0x0000007f0a0a2807 */ /* 0x000fe40003000000 */
[----:B------:R-:W-:Y:S01]  /*3bb0*/  FSETP.GEU.AND P2, PT, R8, 127, PT ;  /* 0x42fe00000800780b */ /* 0x000fe20003f4e000 */
[----:B------:R-:W0:Y:S01]  /*3bc0*/  F2I.S16.TRUNC.NTZ R4, R7 ;  /* 0x0000000700047305 */ /* 0x000e22000020e900 */
[----:B------:R-:W-:-:S02]  /*3bd0*/  FSETP.GEU.AND P6, PT, R7, 127, PT ;  /* 0x42fe00000700780b */ /* 0x000fc40003fce000 */
[----:B------:R-:W-:Y:S02]  /*3be0*/  @P4 SEL R11, R11, 0x7f, P5 ;  /* 0x0000007f0b0b4807 */ /* 0x000fe40002800000 */
[----:B------:R-:W-:Y:S02]  /*3bf0*/  FSETP.NAN.AND P5, PT, R9, R9, PT ;  /* 0x000000090900720b */ /* 0x000fe40003fa8000 */
[----:B-1----:R-:W-:Y:S02]  /*3c00*/  LOP3.LUT R14, R14, 0xffff, RZ, 0xc0, !PT ;  /* 0x0000ffff0e0e7812 */ /* 0x002fe400078ec0ff */
[----:B------:R-:W-:Y:S02]  /*3c10*/  FSETP.NAN.AND P4, PT, R8, R8, PT ;  /* 0x000000080800720b */ /* 0x000fe40003f88000 */
[----:B------:R-:W-:Y:S02]  /*3c20*/  @P3 SEL R14, R14, 0x7f, P5 ;  /* 0x0000007f0e0e3807 */ /* 0x000fe40002800000 */
[----:B------:R-:W-:-:S02]  /*3c30*/  FSETP.NAN.AND P3, PT, R7, R7, PT ;  /* 0x000000070700720b */ /* 0x000fc40003f68000 */
[----:B--2---:R-:W-:Y:S02]  /*3c40*/  LOP3.LUT R12, R12, 0xffff, RZ, 0xc0, !PT ;  /* 0x0000ffff0c0c7812 */ /* 0x004fe400078ec0ff */
[----:B0-----:R-:W-:Y:S02]  /*3c50*/  LOP3.LUT R5, R4, 0xffff, RZ, 0xc0, !PT ;  /* 0x0000ffff04057812 */ /* 0x001fe400078ec0ff */
[----:B------:R-:W-:Y:S02]  /*3c60*/  @P2 SEL R12, R12, 0x7f, P4 ;  /* 0x0000007f0c0c2807 */ /* 0x000fe40002000000 */
[----:B------:R-:W-:Y:S02]  /*3c70*/  @P6 SEL R5, R5, 0x7f, P3 ;  /* 0x0000007f05056807 */ /* 0x000fe40001800000 */
[----:B------:R-:W-:Y:S02]  /*3c80*/  PRMT R4, R13, 0x3340, R2 ;  /* 0x000033400d047816 */ /* 0x000fe40000000002 */
[----:B------:R-:W-:-:S02]  /*3c90*/  PRMT R3, R3, 0x3340, R10 ;  /* 0x0000334003037816 */ /* 0x000fc4000000000a */
[----:B------:R-:W-:Y:S02]  /*3ca0*/  PRMT R14, R14, 0x3340, R11 ;  /* 0x000033400e0e7816 */ /* 0x000fe4000000000b */
[----:B------:R-:W-:Y:S02]  /*3cb0*/  SHF.R.S32.HI R6, RZ, 0x1f, R18 ;  /* 0x0000001fff067819 */ /* 0x000fe40000011412 */
[----:B------:R-:W-:Y:S02]  /*3cc0*/  IADD3 R2, P2, R18, c[0x0][0x1c0], RZ ;  /* 0x0000700012027a10 */ /* 0x000fe40007f5e0ff */
[----:B------:R-:W-:Y:S02]  /*3cd0*/  PRMT R5, R12, 0x3340, R5 ;  /* 0x000033400c057816 */ /* 0x000fe40000000005 */
[----:B------:R-:W-:Y:S02]  /*3ce0*/  PRMT R4, R4, 0x5410, R3 ;  /* 0x0000541004047816 */ /* 0x000fe40000000003 */
[----:B------:R-:W-:-:S02]  /*3cf0*/  IADD3.X R3, R6, c[0x0][0x1c4], RZ, P2, !PT ;  /* 0x0000710006037a10 */ /* 0x000fc400017fe4ff */
[----:B------:R-:W-:-:S05]  /*3d00*/  PRMT R5, R14, 0x5410, R5 ;  /* 0x000054100e057816 */ /* 0x000fca0000000005 */
[----:B------:R0:W-:Y:S01]  /*3d10*/  @!P1 STG.E.64 [R2.64], R4 ;  /* 0x0000000402009986 */ /* 0x0001e2000c101b04 */
[----:B------:R-:W-:Y:S05]  /*3d20*/  @!P0 BRA `(.L_x_4) ;  /* 0xfffff8f000008947 */ /* 0x000fea000383ffff */
[----:B------:R-:W-:Y:S05]  /*3d30*/  EXIT ;  /* 0x000000000000794d */ /* 0x000fea0003800000 */
.L_x_5:
[----:B------:R-:W-:-:S00]  /*3d40*/  BRA `(.L_x_5) ;  /* 0xfffffff000007947 */ /* 0x000fc0000383ffff */
[----:B------:R-:W-:-:S00]  /*3d50*/  NOP ;  /* 0x0000000000007918 */ /* 0x000fc00000000000 */
        /* <DEDUP_REMOVED lines=10> */
.L_x_6:


//--------------------- .nv.global.init           --------------------------
	.section	.nv.global.init,"aw",@progbits
.nv.global.init:
	.type		_$_str,@object
	.size		_$_str,(.L_0 - _$_str)
_$_str:
        /*0000*/ 	.byte	0x5f, 0x5f, 0x43, 0x55, 0x44, 0x41, 0x5f, 0x46, 0x54, 0x5a, 0x00
.L_0:


//--------------------- .nv.shared.triton_red_fused__to_copy_add_amax_amin_clamp_mul_native_layer_norm_reciprocal_12 --------------------------
	.section	.nv.shared.triton_red_fused__to_copy_add_amax_amin_clamp_mul_native_layer_norm_reciprocal_12,"aw",@nobits
	.sectionflags	@""
	.align	16
